//
// Generated by NVIDIA NVVM Compiler
//
// Compiler Build ID: CL-36424714
// Cuda compilation tools, release 13.0, V13.0.88
// Based on NVVM 20.0.0
//

.version 9.0
.target sm_100
.address_size 64

	// .globl	_Z9setup_rngP17curandStateXORWOW
.global .align 4 .b8 precalc_xorwow_matrix[102400];
.global .align 4 .b8 precalc_xorwow_offset_matrix[102400];
.global .align 4 .b8 mrg32k3aM1[2304];
.global .align 4 .b8 mrg32k3aM2[2304];
.global .align 4 .b8 mrg32k3aM1SubSeq[2016];
.global .align 4 .b8 mrg32k3aM2SubSeq[2016];
.global .align 4 .b8 mrg32k3aM1Seq[2304];
.global .align 4 .b8 mrg32k3aM2Seq[2304];
.const .align 8 .b8 __cr_lgamma_table[72];
.global .align 4 .b8 __cudart_i2opi_f[24] = {65, 144, 67, 60, 153, 149, 98, 219, 192, 221, 52, 245, 209, 87, 39, 252, 41, 21, 68, 78, 110, 131, 249, 162};

.visible .entry _Z9setup_rngP17curandStateXORWOW(
	.param .u64 .ptr .align 1 _Z9setup_rngP17curandStateXORWOW_param_0
)
{
	.reg .pred 	%p<24>;
	.reg .b32 	%r<406>;
	.reg .b64 	%rd<18>;

	ld.param.u64 	%rd8, [_Z9setup_rngP17curandStateXORWOW_param_0];
	cvta.to.global.u64 	%rd9, %rd8;
	mov.u32 	%r182, %tid.x;
	mov.u32 	%r183, %ntid.x;
	mov.u32 	%r184, %ctaid.x;
	mad.lo.s32 	%r185, %r183, %r184, %r182;
	cvt.s64.s32 	%rd17, %r185;
	mul.wide.s32 	%rd10, %r185, 48;
	add.s64 	%rd2, %rd9, %rd10;
	mov.b32 	%r186, 1593684748;
	mov.b32 	%r187, 832094735;
	st.global.v2.u32 	[%rd2], {%r187, %r186};
	mov.b32 	%r188, -123459836;
	mov.b32 	%r189, 1111207954;
	st.global.v2.u32 	[%rd2+8], {%r189, %r188};
	mov.b32 	%r190, 1476011280;
	mov.b32 	%r191, -589760388;
	st.global.v2.u32 	[%rd2+16], {%r191, %r190};
	setp.eq.s32 	%p1, %r185, 0;
	@%p1 bra 	$L__BB0_42;
	mov.b32 	%r312, 0;
	mov.u64 	%rd12, precalc_xorwow_matrix;
$L__BB0_2:
	and.b64  	%rd4, %rd17, 3;
	setp.eq.s64 	%p2, %rd4, 0;
	@%p2 bra 	$L__BB0_41;
	mul.wide.u32 	%rd11, %r312, 3200;
	add.s64 	%rd5, %rd12, %rd11;
	cvt.u32.u64 	%r2, %rd4;
	mov.b32 	%r313, 0;
$L__BB0_4:
	mov.b32 	%r326, 0;
	mov.u32 	%r327, %r326;
	mov.u32 	%r328, %r326;
	mov.u32 	%r329, %r326;
	mov.u32 	%r330, %r326;
	mov.u32 	%r319, %r326;
$L__BB0_5:
	mul.wide.u32 	%rd13, %r319, 4;
	add.s64 	%rd14, %rd2, %rd13;
	ld.global.u32 	%r10, [%rd14+4];
	shl.b32 	%r11, %r319, 5;
	mov.b32 	%r325, 0;
$L__BB0_6:
	.pragma "nounroll";
	shr.u32 	%r196, %r10, %r325;
	and.b32  	%r197, %r196, 1;
	setp.eq.b32 	%p3, %r197, 1;
	not.pred 	%p4, %p3;
	add.s32 	%r198, %r11, %r325;
	mul.lo.s32 	%r199, %r198, 5;
	mul.wide.u32 	%rd15, %r199, 4;
	add.s64 	%rd6, %rd5, %rd15;
	@%p4 bra 	$L__BB0_8;
	ld.global.u32 	%r200, [%rd6];
	xor.b32  	%r330, %r330, %r200;
	ld.global.u32 	%r201, [%rd6+4];
	xor.b32  	%r329, %r329, %r201;
	ld.global.u32 	%r202, [%rd6+8];
	xor.b32  	%r328, %r328, %r202;
	ld.global.u32 	%r203, [%rd6+12];
	xor.b32  	%r327, %r327, %r203;
	ld.global.u32 	%r204, [%rd6+16];
	xor.b32  	%r326, %r326, %r204;
$L__BB0_8:
	and.b32  	%r206, %r196, 2;
	setp.eq.s32 	%p5, %r206, 0;
	@%p5 bra 	$L__BB0_10;
	ld.global.u32 	%r207, [%rd6+20];
	xor.b32  	%r330, %r330, %r207;
	ld.global.u32 	%r208, [%rd6+24];
	xor.b32  	%r329, %r329, %r208;
	ld.global.u32 	%r209, [%rd6+28];
	xor.b32  	%r328, %r328, %r209;
	ld.global.u32 	%r210, [%rd6+32];
	xor.b32  	%r327, %r327, %r210;
	ld.global.u32 	%r211, [%rd6+36];
	xor.b32  	%r326, %r326, %r211;
$L__BB0_10:
	and.b32  	%r213, %r196, 4;
	setp.eq.s32 	%p6, %r213, 0;
	@%p6 bra 	$L__BB0_12;
	ld.global.u32 	%r214, [%rd6+40];
	xor.b32  	%r330, %r330, %r214;
	ld.global.u32 	%r215, [%rd6+44];
	xor.b32  	%r329, %r329, %r215;
	ld.global.u32 	%r216, [%rd6+48];
	xor.b32  	%r328, %r328, %r216;
	ld.global.u32 	%r217, [%rd6+52];
	xor.b32  	%r327, %r327, %r217;
	ld.global.u32 	%r218, [%rd6+56];
	xor.b32  	%r326, %r326, %r218;
$L__BB0_12:
	and.b32  	%r220, %r196, 8;
	setp.eq.s32 	%p7, %r220, 0;
	@%p7 bra 	$L__BB0_14;
	ld.global.u32 	%r221, [%rd6+60];
	xor.b32  	%r330, %r330, %r221;
	ld.global.u32 	%r222, [%rd6+64];
	xor.b32  	%r329, %r329, %r222;
	ld.global.u32 	%r223, [%rd6+68];
	xor.b32  	%r328, %r328, %r223;
	ld.global.u32 	%r224, [%rd6+72];
	xor.b32  	%r327, %r327, %r224;
	ld.global.u32 	%r225, [%rd6+76];
	xor.b32  	%r326, %r326, %r225;
$L__BB0_14:
	and.b32  	%r227, %r196, 16;
	setp.eq.s32 	%p8, %r227, 0;
	@%p8 bra 	$L__BB0_16;
	ld.global.u32 	%r228, [%rd6+80];
	xor.b32  	%r330, %r330, %r228;
	ld.global.u32 	%r229, [%rd6+84];
	xor.b32  	%r329, %r329, %r229;
	ld.global.u32 	%r230, [%rd6+88];
	xor.b32  	%r328, %r328, %r230;
	ld.global.u32 	%r231, [%rd6+92];
	xor.b32  	%r327, %r327, %r231;
	ld.global.u32 	%r232, [%rd6+96];
	xor.b32  	%r326, %r326, %r232;
$L__BB0_16:
	and.b32  	%r234, %r196, 32;
	setp.eq.s32 	%p9, %r234, 0;
	@%p9 bra 	$L__BB0_18;
	ld.global.u32 	%r235, [%rd6+100];
	xor.b32  	%r330, %r330, %r235;
	ld.global.u32 	%r236, [%rd6+104];
	xor.b32  	%r329, %r329, %r236;
	ld.global.u32 	%r237, [%rd6+108];
	xor.b32  	%r328, %r328, %r237;
	ld.global.u32 	%r238, [%rd6+112];
	xor.b32  	%r327, %r327, %r238;
	ld.global.u32 	%r239, [%rd6+116];
	xor.b32  	%r326, %r326, %r239;
$L__BB0_18:
	and.b32  	%r241, %r196, 64;
	setp.eq.s32 	%p10, %r241, 0;
	@%p10 bra 	$L__BB0_20;
	ld.global.u32 	%r242, [%rd6+120];
	xor.b32  	%r330, %r330, %r242;
	ld.global.u32 	%r243, [%rd6+124];
	xor.b32  	%r329, %r329, %r243;
	ld.global.u32 	%r244, [%rd6+128];
	xor.b32  	%r328, %r328, %r244;
	ld.global.u32 	%r245, [%rd6+132];
	xor.b32  	%r327, %r327, %r245;
	ld.global.u32 	%r246, [%rd6+136];
	xor.b32  	%r326, %r326, %r246;
$L__BB0_20:
	and.b32  	%r248, %r196, 128;
	setp.eq.s32 	%p11, %r248, 0;
	@%p11 bra 	$L__BB0_22;
	ld.global.u32 	%r249, [%rd6+140];
	xor.b32  	%r330, %r330, %r249;
	ld.global.u32 	%r250, [%rd6+144];
	xor.b32  	%r329, %r329, %r250;
	ld.global.u32 	%r251, [%rd6+148];
	xor.b32  	%r328, %r328, %r251;
	ld.global.u32 	%r252, [%rd6+152];
	xor.b32  	%r327, %r327, %r252;
	ld.global.u32 	%r253, [%rd6+156];
	xor.b32  	%r326, %r326, %r253;
$L__BB0_22:
	and.b32  	%r255, %r196, 256;
	setp.eq.s32 	%p12, %r255, 0;
	@%p12 bra 	$L__BB0_24;
	ld.global.u32 	%r256, [%rd6+160];
	xor.b32  	%r330, %r330, %r256;
	ld.global.u32 	%r257, [%rd6+164];
	xor.b32  	%r329, %r329, %r257;
	ld.global.u32 	%r258, [%rd6+168];
	xor.b32  	%r328, %r328, %r258;
	ld.global.u32 	%r259, [%rd6+172];
	xor.b32  	%r327, %r327, %r259;
	ld.global.u32 	%r260, [%rd6+176];
	xor.b32  	%r326, %r326, %r260;
$L__BB0_24:
	and.b32  	%r262, %r196, 512;
	setp.eq.s32 	%p13, %r262, 0;
	@%p13 bra 	$L__BB0_26;
	ld.global.u32 	%r263, [%rd6+180];
	xor.b32  	%r330, %r330, %r263;
	ld.global.u32 	%r264, [%rd6+184];
	xor.b32  	%r329, %r329, %r264;
	ld.global.u32 	%r265, [%rd6+188];
	xor.b32  	%r328, %r328, %r265;
	ld.global.u32 	%r266, [%rd6+192];
	xor.b32  	%r327, %r327, %r266;
	ld.global.u32 	%r267, [%rd6+196];
	xor.b32  	%r326, %r326, %r267;
$L__BB0_26:
	and.b32  	%r269, %r196, 1024;
	setp.eq.s32 	%p14, %r269, 0;
	@%p14 bra 	$L__BB0_28;
	ld.global.u32 	%r270, [%rd6+200];
	xor.b32  	%r330, %r330, %r270;
	ld.global.u32 	%r271, [%rd6+204];
	xor.b32  	%r329, %r329, %r271;
	ld.global.u32 	%r272, [%rd6+208];
	xor.b32  	%r328, %r328, %r272;
	ld.global.u32 	%r273, [%rd6+212];
	xor.b32  	%r327, %r327, %r273;
	ld.global.u32 	%r274, [%rd6+216];
	xor.b32  	%r326, %r326, %r274;
$L__BB0_28:
	and.b32  	%r276, %r196, 2048;
	setp.eq.s32 	%p15, %r276, 0;
	@%p15 bra 	$L__BB0_30;
	ld.global.u32 	%r277, [%rd6+220];
	xor.b32  	%r330, %r330, %r277;
	ld.global.u32 	%r278, [%rd6+224];
	xor.b32  	%r329, %r329, %r278;
	ld.global.u32 	%r279, [%rd6+228];
	xor.b32  	%r328, %r328, %r279;
	ld.global.u32 	%r280, [%rd6+232];
	xor.b32  	%r327, %r327, %r280;
	ld.global.u32 	%r281, [%rd6+236];
	xor.b32  	%r326, %r326, %r281;
$L__BB0_30:
	and.b32  	%r283, %r196, 4096;
	setp.eq.s32 	%p16, %r283, 0;
	@%p16 bra 	$L__BB0_32;
	ld.global.u32 	%r284, [%rd6+240];
	xor.b32  	%r330, %r330, %r284;
	ld.global.u32 	%r285, [%rd6+244];
	xor.b32  	%r329, %r329, %r285;
	ld.global.u32 	%r286, [%rd6+248];
	xor.b32  	%r328, %r328, %r286;
	ld.global.u32 	%r287, [%rd6+252];
	xor.b32  	%r327, %r327, %r287;
	ld.global.u32 	%r288, [%rd6+256];
	xor.b32  	%r326, %r326, %r288;
$L__BB0_32:
	and.b32  	%r290, %r196, 8192;
	setp.eq.s32 	%p17, %r290, 0;
	@%p17 bra 	$L__BB0_34;
	ld.global.u32 	%r291, [%rd6+260];
	xor.b32  	%r330, %r330, %r291;
	ld.global.u32 	%r292, [%rd6+264];
	xor.b32  	%r329, %r329, %r292;
	ld.global.u32 	%r293, [%rd6+268];
	xor.b32  	%r328, %r328, %r293;
	ld.global.u32 	%r294, [%rd6+272];
	xor.b32  	%r327, %r327, %r294;
	ld.global.u32 	%r295, [%rd6+276];
	xor.b32  	%r326, %r326, %r295;
$L__BB0_34:
	and.b32  	%r297, %r196, 16384;
	setp.eq.s32 	%p18, %r297, 0;
	@%p18 bra 	$L__BB0_36;
	ld.global.u32 	%r298, [%rd6+280];
	xor.b32  	%r330, %r330, %r298;
	ld.global.u32 	%r299, [%rd6+284];
	xor.b32  	%r329, %r329, %r299;
	ld.global.u32 	%r300, [%rd6+288];
	xor.b32  	%r328, %r328, %r300;
	ld.global.u32 	%r301, [%rd6+292];
	xor.b32  	%r327, %r327, %r301;
	ld.global.u32 	%r302, [%rd6+296];
	xor.b32  	%r326, %r326, %r302;
$L__BB0_36:
	and.b32  	%r304, %r196, 32768;
	setp.eq.s32 	%p19, %r304, 0;
	@%p19 bra 	$L__BB0_38;
	ld.global.u32 	%r305, [%rd6+300];
	xor.b32  	%r330, %r330, %r305;
	ld.global.u32 	%r306, [%rd6+304];
	xor.b32  	%r329, %r329, %r306;
	ld.global.u32 	%r307, [%rd6+308];
	xor.b32  	%r328, %r328, %r307;
	ld.global.u32 	%r308, [%rd6+312];
	xor.b32  	%r327, %r327, %r308;
	ld.global.u32 	%r309, [%rd6+316];
	xor.b32  	%r326, %r326, %r309;
$L__BB0_38:
	add.s32 	%r325, %r325, 16;
	setp.ne.s32 	%p20, %r325, 32;
	@%p20 bra 	$L__BB0_6;
	mad.lo.s32 	%r310, %r319, -31, %r11;
	add.s32 	%r319, %r310, 1;
	setp.ne.s32 	%p21, %r319, 5;
	@%p21 bra 	$L__BB0_5;
	st.global.u32 	[%rd2+4], %r330;
	st.global.u32 	[%rd2+8], %r329;
	st.global.u32 	[%rd2+12], %r328;
	st.global.u32 	[%rd2+16], %r327;
	st.global.u32 	[%rd2+20], %r326;
	add.s32 	%r313, %r313, 1;
	setp.lt.u32 	%p22, %r313, %r2;
	@%p22 bra 	$L__BB0_4;
$L__BB0_41:
	shr.u64 	%rd7, %rd17, 2;
	add.s32 	%r312, %r312, 1;
	setp.gt.u64 	%p23, %rd17, 3;
	mov.u64 	%rd17, %rd7;
	@%p23 bra 	$L__BB0_2;
$L__BB0_42:
	mov.b32 	%r311, 0;
	st.global.v2.u32 	[%rd2+24], {%r311, %r311};
	st.global.u32 	[%rd2+32], %r311;
	mov.b64 	%rd16, 0;
	st.global.u64 	[%rd2+40], %rd16;
	ret;

}
	// .globl	_Z12update_stateP8ParticlemP17curandStateXORWOW
.visible .entry _Z12update_stateP8ParticlemP17curandStateXORWOW(
	.param .u64 .ptr .align 1 _Z12update_stateP8ParticlemP17curandStateXORWOW_param_0,
	.param .u64 _Z12update_stateP8ParticlemP17curandStateXORWOW_param_1,
	.param .u64 .ptr .align 1 _Z12update_stateP8ParticlemP17curandStateXORWOW_param_2
)
{
	.local .align 4 .b8 	__local_depot1[28];
	.reg .b64 	%SP;
	.reg .b64 	%SPL;
	.reg .pred 	%p<30>;
	.reg .b32 	%r<174>;
	.reg .b32 	%f<164>;
	.reg .b64 	%rd<46>;
	.reg .b64 	%fd<5>;

	mov.u64 	%SPL, __local_depot1;
	ld.param.u64 	%rd19, [_Z12update_stateP8ParticlemP17curandStateXORWOW_param_0];
	ld.param.u64 	%rd20, [_Z12update_stateP8ParticlemP17curandStateXORWOW_param_1];
	ld.param.u64 	%rd21, [_Z12update_stateP8ParticlemP17curandStateXORWOW_param_2];
	cvta.to.global.u64 	%rd1, %rd21;
	add.u64 	%rd2, %SPL, 0;
	mov.u32 	%r30, %ctaid.x;
	mov.u32 	%r31, %ntid.x;
	mov.u32 	%r32, %tid.x;
	mad.lo.s32 	%r33, %r30, %r31, %r32;
	cvt.s64.s32 	%rd3, %r33;
	setp.le.u64 	%p1, %rd20, %rd3;
	@%p1 bra 	$L__BB1_25;
	cvta.to.global.u64 	%rd23, %rd19;
	mad.lo.s64 	%rd4, %rd3, 24, %rd23;
	ld.global.f32 	%f1, [%rd4+8];
	ld.global.f32 	%f2, [%rd4+20];
	ld.global.u32 	%r1, [%rd1+24];
	setp.eq.s32 	%p2, %r1, 1;
	@%p2 bra 	$L__BB1_3;
	ld.global.v2.u32 	{%r34, %r35}, [%rd1];
	shr.u32 	%r36, %r35, 2;
	xor.b32  	%r37, %r36, %r35;
	ld.global.v2.u32 	{%r38, %r39}, [%rd1+8];
	ld.global.v2.u32 	{%r40, %r41}, [%rd1+16];
	shl.b32 	%r42, %r41, 4;
	shl.b32 	%r43, %r37, 1;
	xor.b32  	%r44, %r43, %r42;
	xor.b32  	%r45, %r44, %r37;
	xor.b32  	%r46, %r45, %r41;
	add.s32 	%r47, %r34, %r46;
	add.s32 	%r48, %r47, 362437;
	shr.u32 	%r49, %r38, 2;
	xor.b32  	%r50, %r49, %r38;
	st.global.v2.u32 	[%rd1+8], {%r40, %r41};
	shl.b32 	%r51, %r46, 4;
	shl.b32 	%r52, %r50, 1;
	xor.b32  	%r53, %r52, %r51;
	xor.b32  	%r54, %r53, %r50;
	xor.b32  	%r55, %r54, %r46;
	st.global.v2.u32 	[%rd1+16], {%r46, %r55};
	add.s32 	%r56, %r34, 724874;
	st.global.v2.u32 	[%rd1], {%r56, %r39};
	add.s32 	%r57, %r55, %r56;
	cvt.rn.f32.u32 	%f23, %r48;
	fma.rn.f32 	%f24, %f23, 0f2F800000, 0f2F000000;
	cvt.rn.f32.u32 	%f25, %r57;
	fma.rn.f32 	%f26, %f25, 0f30C90FDB, 0f30490FDB;
	setp.lt.f32 	%p3, %f24, 0f00800000;
	mul.f32 	%f27, %f24, 0f4B000000;
	selp.f32 	%f28, %f27, %f24, %p3;
	selp.f32 	%f29, 0fC1B80000, 0f00000000, %p3;
	mov.b32 	%r58, %f28;
	add.s32 	%r59, %r58, -1059760811;
	and.b32  	%r60, %r59, -8388608;
	sub.s32 	%r61, %r58, %r60;
	mov.b32 	%f30, %r61;
	cvt.rn.f32.s32 	%f31, %r60;
	fma.rn.f32 	%f32, %f31, 0f34000000, %f29;
	add.f32 	%f33, %f30, 0fBF800000;
	fma.rn.f32 	%f34, %f33, 0fBE055027, 0f3E1039F6;
	fma.rn.f32 	%f35, %f34, %f33, 0fBDF8CDCC;
	fma.rn.f32 	%f36, %f35, %f33, 0f3E0F2955;
	fma.rn.f32 	%f37, %f36, %f33, 0fBE2AD8B9;
	fma.rn.f32 	%f38, %f37, %f33, 0f3E4CED0B;
	fma.rn.f32 	%f39, %f38, %f33, 0fBE7FFF22;
	fma.rn.f32 	%f40, %f39, %f33, 0f3EAAAA78;
	fma.rn.f32 	%f41, %f40, %f33, 0fBF000000;
	mul.f32 	%f42, %f33, %f41;
	fma.rn.f32 	%f43, %f42, %f33, %f33;
	fma.rn.f32 	%f44, %f32, 0f3F317218, %f43;
	setp.gt.u32 	%p4, %r58, 2139095039;
	fma.rn.f32 	%f45, %f28, 0f7F800000, 0f7F800000;
	selp.f32 	%f46, %f45, %f44, %p4;
	setp.eq.f32 	%p5, %f28, 0f00000000;
	mul.f32 	%f47, %f46, 0fC0000000;
	selp.f32 	%f48, 0f7F800000, %f47, %p5;
	sqrt.rn.f32 	%f49, %f48;
	sin.approx.f32 	%f50, %f26;
	cos.approx.f32 	%f51, %f26;
	mul.f32 	%f158, %f49, %f50;
	mul.f32 	%f159, %f49, %f51;
	st.global.f32 	[%rd1+32], %f159;
	mov.b32 	%r62, 1;
	st.global.u32 	[%rd1+24], %r62;
	bra.uni 	$L__BB1_4;
$L__BB1_3:
	mov.b32 	%r63, 0;
	st.global.u32 	[%rd1+24], %r63;
	ld.global.f32 	%f159, [%rd1+32];
	mov.f32 	%f158, %f159;
$L__BB1_4:
	setp.ne.s32 	%p6, %r1, 1;
	mov.f32 	%f160, %f159;
	@%p6 bra 	$L__BB1_6;
	ld.global.v2.u32 	{%r64, %r65}, [%rd1];
	shr.u32 	%r66, %r65, 2;
	xor.b32  	%r67, %r66, %r65;
	ld.global.v2.u32 	{%r68, %r69}, [%rd1+8];
	ld.global.v2.u32 	{%r70, %r71}, [%rd1+16];
	shl.b32 	%r72, %r71, 4;
	shl.b32 	%r73, %r67, 1;
	xor.b32  	%r74, %r73, %r72;
	xor.b32  	%r75, %r74, %r67;
	xor.b32  	%r76, %r75, %r71;
	add.s32 	%r77, %r64, %r76;
	add.s32 	%r78, %r77, 362437;
	shr.u32 	%r79, %r68, 2;
	xor.b32  	%r80, %r79, %r68;
	st.global.v2.u32 	[%rd1+8], {%r70, %r71};
	shl.b32 	%r81, %r76, 4;
	shl.b32 	%r82, %r80, 1;
	xor.b32  	%r83, %r82, %r81;
	xor.b32  	%r84, %r83, %r80;
	xor.b32  	%r85, %r84, %r76;
	st.global.v2.u32 	[%rd1+16], {%r76, %r85};
	add.s32 	%r86, %r64, 724874;
	st.global.v2.u32 	[%rd1], {%r86, %r69};
	add.s32 	%r87, %r85, %r86;
	cvt.rn.f32.u32 	%f52, %r78;
	fma.rn.f32 	%f53, %f52, 0f2F800000, 0f2F000000;
	cvt.rn.f32.u32 	%f54, %r87;
	fma.rn.f32 	%f55, %f54, 0f30C90FDB, 0f30490FDB;
	setp.lt.f32 	%p7, %f53, 0f00800000;
	mul.f32 	%f56, %f53, 0f4B000000;
	selp.f32 	%f57, %f56, %f53, %p7;
	selp.f32 	%f58, 0fC1B80000, 0f00000000, %p7;
	mov.b32 	%r88, %f57;
	add.s32 	%r89, %r88, -1059760811;
	and.b32  	%r90, %r89, -8388608;
	sub.s32 	%r91, %r88, %r90;
	mov.b32 	%f59, %r91;
	cvt.rn.f32.s32 	%f60, %r90;
	fma.rn.f32 	%f61, %f60, 0f34000000, %f58;
	add.f32 	%f62, %f59, 0fBF800000;
	fma.rn.f32 	%f63, %f62, 0fBE055027, 0f3E1039F6;
	fma.rn.f32 	%f64, %f63, %f62, 0fBDF8CDCC;
	fma.rn.f32 	%f65, %f64, %f62, 0f3E0F2955;
	fma.rn.f32 	%f66, %f65, %f62, 0fBE2AD8B9;
	fma.rn.f32 	%f67, %f66, %f62, 0f3E4CED0B;
	fma.rn.f32 	%f68, %f67, %f62, 0fBE7FFF22;
	fma.rn.f32 	%f69, %f68, %f62, 0f3EAAAA78;
	fma.rn.f32 	%f70, %f69, %f62, 0fBF000000;
	mul.f32 	%f71, %f62, %f70;
	fma.rn.f32 	%f72, %f71, %f62, %f62;
	fma.rn.f32 	%f73, %f61, 0f3F317218, %f72;
	setp.gt.u32 	%p8, %r88, 2139095039;
	fma.rn.f32 	%f74, %f57, 0f7F800000, 0f7F800000;
	selp.f32 	%f75, %f74, %f73, %p8;
	setp.eq.f32 	%p9, %f57, 0f00000000;
	mul.f32 	%f76, %f75, 0fC0000000;
	selp.f32 	%f77, 0f7F800000, %f76, %p9;
	sqrt.rn.f32 	%f78, %f77;
	sin.approx.f32 	%f79, %f55;
	cos.approx.f32 	%f80, %f55;
	mul.f32 	%f160, %f78, %f79;
	mul.f32 	%f159, %f78, %f80;
	st.global.f32 	[%rd1+32], %f159;
$L__BB1_6:
	setp.eq.s32 	%p10, %r1, 1;
	mov.b32 	%r165, 0;
	@%p10 bra 	$L__BB1_8;
	ld.global.v2.u32 	{%r94, %r95}, [%rd1];
	shr.u32 	%r96, %r95, 2;
	xor.b32  	%r97, %r96, %r95;
	ld.global.v2.u32 	{%r98, %r99}, [%rd1+8];
	ld.global.v2.u32 	{%r100, %r101}, [%rd1+16];
	shl.b32 	%r102, %r101, 4;
	shl.b32 	%r103, %r97, 1;
	xor.b32  	%r104, %r103, %r102;
	xor.b32  	%r105, %r104, %r97;
	xor.b32  	%r106, %r105, %r101;
	add.s32 	%r107, %r94, %r106;
	add.s32 	%r108, %r107, 362437;
	shr.u32 	%r109, %r98, 2;
	xor.b32  	%r110, %r109, %r98;
	st.global.v2.u32 	[%rd1+8], {%r100, %r101};
	shl.b32 	%r111, %r106, 4;
	shl.b32 	%r112, %r110, 1;
	xor.b32  	%r113, %r112, %r111;
	xor.b32  	%r114, %r113, %r110;
	xor.b32  	%r115, %r114, %r106;
	st.global.v2.u32 	[%rd1+16], {%r106, %r115};
	add.s32 	%r116, %r94, 724874;
	st.global.v2.u32 	[%rd1], {%r116, %r99};
	add.s32 	%r117, %r115, %r116;
	cvt.rn.f32.u32 	%f81, %r108;
	fma.rn.f32 	%f82, %f81, 0f2F800000, 0f2F000000;
	cvt.rn.f32.u32 	%f83, %r117;
	fma.rn.f32 	%f84, %f83, 0f30C90FDB, 0f30490FDB;
	setp.lt.f32 	%p11, %f82, 0f00800000;
	mul.f32 	%f85, %f82, 0f4B000000;
	selp.f32 	%f86, %f85, %f82, %p11;
	selp.f32 	%f87, 0fC1B80000, 0f00000000, %p11;
	mov.b32 	%r118, %f86;
	add.s32 	%r119, %r118, -1059760811;
	and.b32  	%r120, %r119, -8388608;
	sub.s32 	%r121, %r118, %r120;
	mov.b32 	%f88, %r121;
	cvt.rn.f32.s32 	%f89, %r120;
	fma.rn.f32 	%f90, %f89, 0f34000000, %f87;
	add.f32 	%f91, %f88, 0fBF800000;
	fma.rn.f32 	%f92, %f91, 0fBE055027, 0f3E1039F6;
	fma.rn.f32 	%f93, %f92, %f91, 0fBDF8CDCC;
	fma.rn.f32 	%f94, %f93, %f91, 0f3E0F2955;
	fma.rn.f32 	%f95, %f94, %f91, 0fBE2AD8B9;
	fma.rn.f32 	%f96, %f95, %f91, 0f3E4CED0B;
	fma.rn.f32 	%f97, %f96, %f91, 0fBE7FFF22;
	fma.rn.f32 	%f98, %f97, %f91, 0f3EAAAA78;
	fma.rn.f32 	%f99, %f98, %f91, 0fBF000000;
	mul.f32 	%f100, %f91, %f99;
	fma.rn.f32 	%f101, %f100, %f91, %f91;
	fma.rn.f32 	%f102, %f90, 0f3F317218, %f101;
	setp.gt.u32 	%p12, %r118, 2139095039;
	fma.rn.f32 	%f103, %f86, 0f7F800000, 0f7F800000;
	selp.f32 	%f104, %f103, %f102, %p12;
	setp.eq.f32 	%p13, %f86, 0f00000000;
	mul.f32 	%f105, %f104, 0fC0000000;
	selp.f32 	%f106, 0f7F800000, %f105, %p13;
	sqrt.rn.f32 	%f107, %f106;
	sin.approx.f32 	%f108, %f84;
	cos.approx.f32 	%f109, %f84;
	mul.f32 	%f159, %f107, %f108;
	mul.f32 	%f110, %f107, %f109;
	st.global.f32 	[%rd1+32], %f110;
	mov.b32 	%r165, 1;
$L__BB1_8:
	st.global.u32 	[%rd1+24], %r165;
	mul.f32 	%f111, %f2, 0f3F22F983;
	cvt.rni.s32.f32 	%r173, %f111;
	cvt.rn.f32.s32 	%f112, %r173;
	fma.rn.f32 	%f113, %f112, 0fBFC90FDA, %f2;
	fma.rn.f32 	%f114, %f112, 0fB3A22168, %f113;
	fma.rn.f32 	%f163, %f112, 0fA7C234C5, %f114;
	abs.f32 	%f15, %f2;
	setp.ltu.f32 	%p14, %f15, 0f47CE4780;
	mov.u32 	%r169, %r173;
	mov.f32 	%f162, %f163;
	@%p14 bra 	$L__BB1_16;
	setp.neu.f32 	%p15, %f15, 0f7F800000;
	@%p15 bra 	$L__BB1_11;
	mov.f32 	%f117, 0f00000000;
	mul.rn.f32 	%f162, %f2, %f117;
	mov.b32 	%r169, 0;
	bra.uni 	$L__BB1_16;
$L__BB1_11:
	mov.b32 	%r4, %f2;
	shl.b32 	%r123, %r4, 8;
	or.b32  	%r5, %r123, -2147483648;
	mov.b64 	%rd42, 0;
	mov.b32 	%r166, 0;
	mov.u64 	%rd40, __cudart_i2opi_f;
	mov.u64 	%rd41, %rd2;
$L__BB1_12:
	.pragma "nounroll";
	ld.global.nc.u32 	%r124, [%rd40];
	mad.wide.u32 	%rd26, %r124, %r5, %rd42;
	shr.u64 	%rd42, %rd26, 32;
	st.local.u32 	[%rd41], %rd26;
	add.s32 	%r166, %r166, 1;
	add.s64 	%rd41, %rd41, 4;
	add.s64 	%rd40, %rd40, 4;
	setp.ne.s32 	%p16, %r166, 6;
	@%p16 bra 	$L__BB1_12;
	shr.u32 	%r125, %r4, 23;
	st.local.u32 	[%rd2+24], %rd42;
	and.b32  	%r8, %r125, 31;
	and.b32  	%r126, %r125, 224;
	add.s32 	%r127, %r126, -128;
	shr.u32 	%r128, %r127, 5;
	mul.wide.u32 	%rd27, %r128, 4;
	sub.s64 	%rd11, %rd2, %rd27;
	ld.local.u32 	%r167, [%rd11+24];
	ld.local.u32 	%r168, [%rd11+20];
	setp.eq.s32 	%p17, %r8, 0;
	@%p17 bra 	$L__BB1_15;
	shf.l.wrap.b32 	%r167, %r168, %r167, %r8;
	ld.local.u32 	%r129, [%rd11+16];
	shf.l.wrap.b32 	%r168, %r129, %r168, %r8;
$L__BB1_15:
	shr.u32 	%r130, %r167, 30;
	shf.l.wrap.b32 	%r131, %r168, %r167, 2;
	shl.b32 	%r132, %r168, 2;
	shr.u32 	%r133, %r131, 31;
	add.s32 	%r134, %r133, %r130;
	neg.s32 	%r135, %r134;
	setp.lt.s32 	%p18, %r4, 0;
	selp.b32 	%r169, %r135, %r134, %p18;
	xor.b32  	%r136, %r131, %r4;
	shr.s32 	%r137, %r131, 31;
	xor.b32  	%r138, %r137, %r131;
	xor.b32  	%r139, %r137, %r132;
	cvt.u64.u32 	%rd28, %r138;
	shl.b64 	%rd29, %rd28, 32;
	cvt.u64.u32 	%rd30, %r139;
	or.b64  	%rd31, %rd29, %rd30;
	cvt.rn.f64.s64 	%fd1, %rd31;
	mul.f64 	%fd2, %fd1, 0d3BF921FB54442D19;
	cvt.rn.f32.f64 	%f115, %fd2;
	neg.f32 	%f116, %f115;
	setp.lt.s32 	%p19, %r136, 0;
	selp.f32 	%f162, %f116, %f115, %p19;
$L__BB1_16:
	setp.ltu.f32 	%p20, %f15, 0f47CE4780;
	add.s32 	%r141, %r169, 1;
	mul.rn.f32 	%f118, %f162, %f162;
	and.b32  	%r142, %r169, 1;
	setp.eq.b32 	%p21, %r142, 1;
	selp.f32 	%f119, %f162, 0f3F800000, %p21;
	fma.rn.f32 	%f120, %f118, %f119, 0f00000000;
	fma.rn.f32 	%f121, %f118, 0f37CBAC00, 0fBAB607ED;
	selp.f32 	%f122, 0fB94D4153, %f121, %p21;
	selp.f32 	%f123, 0f3C0885E4, 0f3D2AAABB, %p21;
	fma.rn.f32 	%f124, %f122, %f118, %f123;
	selp.f32 	%f125, 0fBE2AAAA8, 0fBEFFFFFF, %p21;
	fma.rn.f32 	%f126, %f124, %f118, %f125;
	fma.rn.f32 	%f127, %f126, %f120, %f119;
	and.b32  	%r143, %r141, 2;
	setp.eq.s32 	%p22, %r143, 0;
	mov.f32 	%f128, 0f00000000;
	sub.f32 	%f129, %f128, %f127;
	selp.f32 	%f130, %f127, %f129, %p22;
	mul.f32 	%f131, %f1, %f130;
	fma.rn.f32 	%f19, %f158, 0f3F29CFAA, %f131;
	@%p20 bra 	$L__BB1_24;
	setp.neu.f32 	%p23, %f15, 0f7F800000;
	@%p23 bra 	$L__BB1_19;
	mov.f32 	%f134, 0f00000000;
	mul.rn.f32 	%f163, %f2, %f134;
	mov.b32 	%r173, 0;
	bra.uni 	$L__BB1_24;
$L__BB1_19:
	mov.b32 	%r17, %f2;
	shl.b32 	%r145, %r17, 8;
	or.b32  	%r18, %r145, -2147483648;
	mov.b64 	%rd45, 0;
	mov.b32 	%r170, 0;
	mov.u64 	%rd43, __cudart_i2opi_f;
	mov.u64 	%rd44, %rd2;
$L__BB1_20:
	.pragma "nounroll";
	ld.global.nc.u32 	%r146, [%rd43];
	mad.wide.u32 	%rd34, %r146, %r18, %rd45;
	shr.u64 	%rd45, %rd34, 32;
	st.local.u32 	[%rd44], %rd34;
	add.s32 	%r170, %r170, 1;
	add.s64 	%rd44, %rd44, 4;
	add.s64 	%rd43, %rd43, 4;
	setp.ne.s32 	%p24, %r170, 6;
	@%p24 bra 	$L__BB1_20;
	shr.u32 	%r147, %r17, 23;
	st.local.u32 	[%rd2+24], %rd45;
	and.b32  	%r21, %r147, 31;
	and.b32  	%r148, %r147, 224;
	add.s32 	%r149, %r148, -128;
	shr.u32 	%r150, %r149, 5;
	mul.wide.u32 	%rd35, %r150, 4;
	sub.s64 	%rd18, %rd2, %rd35;
	ld.local.u32 	%r171, [%rd18+24];
	ld.local.u32 	%r172, [%rd18+20];
	setp.eq.s32 	%p25, %r21, 0;
	@%p25 bra 	$L__BB1_23;
	shf.l.wrap.b32 	%r171, %r172, %r171, %r21;
	ld.local.u32 	%r151, [%rd18+16];
	shf.l.wrap.b32 	%r172, %r151, %r172, %r21;
$L__BB1_23:
	shr.u32 	%r152, %r171, 30;
	shf.l.wrap.b32 	%r153, %r172, %r171, 2;
	shl.b32 	%r154, %r172, 2;
	shr.u32 	%r155, %r153, 31;
	add.s32 	%r156, %r155, %r152;
	neg.s32 	%r157, %r156;
	setp.lt.s32 	%p26, %r17, 0;
	selp.b32 	%r173, %r157, %r156, %p26;
	xor.b32  	%r158, %r153, %r17;
	shr.s32 	%r159, %r153, 31;
	xor.b32  	%r160, %r159, %r153;
	xor.b32  	%r161, %r159, %r154;
	cvt.u64.u32 	%rd36, %r160;
	shl.b64 	%rd37, %rd36, 32;
	cvt.u64.u32 	%rd38, %r161;
	or.b64  	%rd39, %rd37, %rd38;
	cvt.rn.f64.s64 	%fd3, %rd39;
	mul.f64 	%fd4, %fd3, 0d3BF921FB54442D19;
	cvt.rn.f32.f64 	%f132, %fd4;
	neg.f32 	%f133, %f132;
	setp.lt.s32 	%p27, %r158, 0;
	selp.f32 	%f163, %f133, %f132, %p27;
$L__BB1_24:
	mul.rn.f32 	%f135, %f163, %f163;
	and.b32  	%r163, %r173, 1;
	setp.eq.b32 	%p28, %r163, 1;
	selp.f32 	%f136, 0f3F800000, %f163, %p28;
	fma.rn.f32 	%f137, %f135, %f136, 0f00000000;
	fma.rn.f32 	%f138, %f135, 0f37CBAC00, 0fBAB607ED;
	selp.f32 	%f139, %f138, 0fB94D4153, %p28;
	selp.f32 	%f140, 0f3D2AAABB, 0f3C0885E4, %p28;
	fma.rn.f32 	%f141, %f139, %f135, %f140;
	selp.f32 	%f142, 0fBEFFFFFF, 0fBE2AAAA8, %p28;
	fma.rn.f32 	%f143, %f141, %f135, %f142;
	fma.rn.f32 	%f144, %f143, %f137, %f136;
	and.b32  	%r164, %r173, 2;
	setp.eq.s32 	%p29, %r164, 0;
	mov.f32 	%f145, 0f00000000;
	sub.f32 	%f146, %f145, %f144;
	selp.f32 	%f147, %f144, %f146, %p29;
	mul.f32 	%f148, %f1, %f147;
	fma.rn.f32 	%f149, %f160, 0f3F29CFAA, %f148;
	mul.f32 	%f150, %f159, 0f3F10D0C2;
	ld.global.f32 	%f151, [%rd4];
	fma.rn.f32 	%f152, %f19, 0f3DCCCCCD, %f151;
	st.global.f32 	[%rd4], %f152;
	ld.global.f32 	%f153, [%rd4+4];
	fma.rn.f32 	%f154, %f149, 0f3DCCCCCD, %f153;
	st.global.f32 	[%rd4+4], %f154;
	ld.global.f32 	%f155, [%rd4+20];
	fma.rn.f32 	%f156, %f150, 0f3DCCCCCD, %f155;
	st.global.f32 	[%rd4+20], %f156;
$L__BB1_25:
	ret;

}


// ===== COMPILED SASS (sm_100) =====

	.target	sm_100

	.elftype	@"ET_EXEC"


//--------------------- .note.nv.tkinfo           --------------------------
	.section	.note.nv.tkinfo,"",@"SHT_NOTE"
	.sectionflags	@"SHF_NOTE_NV_TKINFO"
	.tkinfo
        /*0018*/ 	.word	0x00000002
        /*0030*/ 	.string	""
        /*0030*/ 	.string	"ptxas"
        /*0030*/ 	.string	"Cuda compilation tools, release 13.0, V13.0.88"
        /*0030*/ 	.string	"Build cuda_13.0.r13.0/compiler.36424714_0"
        /*0030*/ 	.string	"-arch sm_100 -m 64 "



//--------------------- .note.nv.cuinfo           --------------------------
	.section	.note.nv.cuinfo,"",@"SHT_NOTE"
	.sectionflags	@"SHF_NOTE_NV_CUINFO"
        /*0018*/ 	.short	0x0002
        /*001a*/ 	.short	0x0064
        /*001c*/ 	.short	0x0082
	.zero		2


//--------------------- .nv.info                  --------------------------
	.section	.nv.info,"",@"SHT_CUDA_INFO"
	.align	4


	//----- nvinfo : EIATTR_REGCOUNT
	.align		4
        /*0000*/ 	.byte	0x04, 0x2f
        /*0002*/ 	.short	(.L_11 - .L_10)
	.align		4
.L_10:
        /*0004*/ 	.word	index@(_Z9setup_rngP17curandStateXORWOW)
        /*0008*/ 	.word	0x0000001f


	//----- nvinfo : EIATTR_FRAME_SIZE
	.align		4
.L_11:
        /*000c*/ 	.byte	0x04, 0x11
        /*000e*/ 	.short	(.L_13 - .L_12)
	.align		4
.L_12:
        /*0010*/ 	.word	index@(_Z9setup_rngP17curandStateXORWOW)
        /*0014*/ 	.word	0x00000000


	//----- nvinfo : EIATTR_REGCOUNT
	.align		4
.L_13:
        /*0018*/ 	.byte	0x04, 0x2f
        /*001a*/ 	.short	(.L_15 - .L_14)
	.align		4
.L_14:
        /*001c*/ 	.word	index@(_Z12update_stateP8ParticlemP17curandStateXORWOW)
        /*0020*/ 	.word	0x0000001a


	//----- nvinfo : EIATTR_FRAME_SIZE
	.align		4
.L_15:
        /*0024*/ 	.byte	0x04, 0x11
        /*0026*/ 	.short	(.L_17 - .L_16)
	.align		4
.L_16:
        /*0028*/ 	.word	index@($__internal_0_$__cuda_sm20_sqrt_rn_f32_slowpath)
        /*002c*/ 	.word	0x00000000


	//----- nvinfo : EIATTR_FRAME_SIZE
	.align		4
.L_17:
        /*0030*/ 	.byte	0x04, 0x11
        /*0032*/ 	.short	(.L_19 - .L_18)
	.align		4
.L_18:
        /*0034*/ 	.word	index@(_Z12update_stateP8ParticlemP17curandStateXORWOW)
        /*0038*/ 	.word	0x00000000


	//----- nvinfo : EIATTR_MIN_STACK_SIZE
	.align		4
.L_19:
        /*003c*/ 	.byte	0x04, 0x12
        /*003e*/ 	.short	(.L_21 - .L_20)
	.align		4
.L_20:
        /*0040*/ 	.word	index@(_Z12update_stateP8ParticlemP17curandStateXORWOW)
        /*0044*/ 	.word	0x00000000


	//----- nvinfo : EIATTR_MIN_STACK_SIZE
	.align		4
.L_21:
        /*0048*/ 	.byte	0x04, 0x12
        /*004a*/ 	.short	(.L_23 - .L_22)
	.align		4
.L_22:
        /*004c*/ 	.word	index@(_Z9setup_rngP17curandStateXORWOW)
        /*0050*/ 	.word	0x00000000
.L_23:


//--------------------- .nv.compat                --------------------------
	.section	.nv.compat,"",@"SHT_CUDA_COMPAT_INFO"
	.align	4
        /*0000*/ 	.byte	0x02, 0x09, 0x00, 0x00, 0x02, 0x02, 0x01, 0x00, 0x02, 0x05, 0x05, 0x00, 0x03, 0x07, 0x01, 0x01
        /*0010*/ 	.byte	0x02, 0x03, 0x00, 0x00, 0x02, 0x06, 0x01, 0x00, 0x04, 0x0b, 0x08, 0x00, 0x01, 0x00, 0x00, 0x00
        /*0020*/ 	.byte	0x00, 0x00, 0x00, 0x00


//--------------------- .nv.info._Z12update_stateP8ParticlemP17curandStateXORWOW --------------------------
	.section	.nv.info._Z12update_stateP8ParticlemP17curandStateXORWOW,"",@"SHT_CUDA_INFO"
	.sectionflags	@""
	.align	4


	//----- nvinfo : EIATTR_CUDA_API_VERSION
	.align		4
        /*0000*/ 	.byte	0x04, 0x37
        /*0002*/ 	.short	(.L_25 - .L_24)
.L_24:
        /*0004*/ 	.word	0x00000082


	//----- nvinfo : EIATTR_KPARAM_INFO
	.align		4
.L_25:
        /*0008*/ 	.byte	0x04, 0x17
        /*000a*/ 	.short	(.L_27 - .L_26)
.L_26:
        /*000c*/ 	.word	0x00000000
        /*0010*/ 	.short	0x0002
        /*0012*/ 	.short	0x0010
        /*0014*/ 	.byte	0x00, 0xf5, 0x21, 0x00


	//----- nvinfo : EIATTR_KPARAM_INFO
	.align		4
.L_27:
        /*0018*/ 	.byte	0x04, 0x17
        /*001a*/ 	.short	(.L_29 - .L_28)
.L_28:
        /*001c*/ 	.word	0x00000000
        /*0020*/ 	.short	0x0001
        /*0022*/ 	.short	0x0008
        /*0024*/ 	.byte	0x00, 0xf0, 0x21, 0x00


	//----- nvinfo : EIATTR_KPARAM_INFO
	.align		4
.L_29:
        /*0028*/ 	.byte	0x04, 0x17
        /*002a*/ 	.short	(.L_31 - .L_30)
.L_30:
        /*002c*/ 	.word	0x00000000
        /*0030*/ 	.short	0x0000
        /*0032*/ 	.short	0x0000
        /*0034*/ 	.byte	0x00, 0xf5, 0x21, 0x00


	//----- nvinfo : EIATTR_SPARSE_MMA_MASK
	.align		4
.L_31:
        /*0038*/ 	.byte	0x03, 0x50
        /*003a*/ 	.short	0x0000


	//----- nvinfo : EIATTR_MAXREG_COUNT
	.align		4
        /*003c*/ 	.byte	0x03, 0x1b
        /*003e*/ 	.short	0x00ff


	//----- nvinfo : EIATTR_MERCURY_ISA_VERSION
	.align		4
        /*0040*/ 	.byte	0x03, 0x5f
        /*0042*/ 	.short	0x0101


	//----- nvinfo : EIATTR_VRC_CTA_INIT_COUNT
	.align		4
        /*0044*/ 	.byte	0x02, 0x4a
	.zero		1
	.zero		1


	//----- nvinfo : EIATTR_EXIT_INSTR_OFFSETS
	.align		4
        /*0048*/ 	.byte	0x04, 0x1c
        /*004a*/ 	.short	(.L_33 - .L_32)


	//   ....[0]....
.L_32:
        /*004c*/ 	.word	0x00000090


	//   ....[1]....
        /*0050*/ 	.word	0x00001fa0


	//----- nvinfo : EIATTR_CRS_STACK_SIZE
	.align		4
.L_33:
        /*0054*/ 	.byte	0x04, 0x1e
        /*0056*/ 	.short	(.L_35 - .L_34)
.L_34:
        /*0058*/ 	.word	0x00000000


	//----- nvinfo : EIATTR_CBANK_PARAM_SIZE
	.align		4
.L_35:
        /*005c*/ 	.byte	0x03, 0x19
        /*005e*/ 	.short	0x0018


	//----- nvinfo : EIATTR_PARAM_CBANK
	.align		4
        /*0060*/ 	.byte	0x04, 0x0a
        /*0062*/ 	.short	(.L_37 - .L_36)
	.align		4
.L_36:
        /*0064*/ 	.word	index@(.nv.constant0._Z12update_stateP8ParticlemP17curandStateXORWOW)
        /*0068*/ 	.short	0x0380
        /*006a*/ 	.short	0x0018


	//----- nvinfo : EIATTR_SW_WAR
	.align		4
.L_37:
        /*006c*/ 	.byte	0x04, 0x36
        /*006e*/ 	.short	(.L_39 - .L_38)
.L_38:
        /*0070*/ 	.word	0x00000008
.L_39:


//--------------------- .nv.info._Z9setup_rngP17curandStateXORWOW --------------------------
	.section	.nv.info._Z9setup_rngP17curandStateXORWOW,"",@"SHT_CUDA_INFO"
	.sectionflags	@""
	.align	4


	//----- nvinfo : EIATTR_CUDA_API_VERSION
	.align		4
        /*0000*/ 	.byte	0x04, 0x37
        /*0002*/ 	.short	(.L_41 - .L_40)
.L_40:
        /*0004*/ 	.word	0x00000082


	//----- nvinfo : EIATTR_KPARAM_INFO
	.align		4
.L_41:
        /*0008*/ 	.byte	0x04, 0x17
        /*000a*/ 	.short	(.L_43 - .L_42)
.L_42:
        /*000c*/ 	.word	0x00000000
        /*0010*/ 	.short	0x0000
        /*0012*/ 	.short	0x0000
        /*0014*/ 	.byte	0x00, 0xf5, 0x21, 0x00


	//----- nvinfo : EIATTR_SPARSE_MMA_MASK
	.align		4
.L_43:
        /*0018*/ 	.byte	0x03, 0x50
        /*001a*/ 	.short	0x0000


	//----- nvinfo : EIATTR_MAXREG_COUNT
	.align		4
        /*001c*/ 	.byte	0x03, 0x1b
        /*001e*/ 	.short	0x00ff


	//----- nvinfo : EIATTR_MERCURY_ISA_VERSION
	.align		4
        /*0020*/ 	.byte	0x03, 0x5f
        /*0022*/ 	.short	0x0101


	//----- nvinfo : EIATTR_VRC_CTA_INIT_COUNT
	.align		4
        /*0024*/ 	.byte	0x02, 0x4a
	.zero		1
	.zero		1


	//----- nvinfo : EIATTR_EXIT_INSTR_OFFSETS
	.align		4
        /*0028*/ 	.byte	0x04, 0x1c
        /*002a*/ 	.short	(.L_45 - .L_44)


	//   ....[0]....
.L_44:
        /*002c*/ 	.word	0x00000e80


	//----- nvinfo : EIATTR_CRS_STACK_SIZE
	.align		4
.L_45:
        /*0030*/ 	.byte	0x04, 0x1e
        /*0032*/ 	.short	(.L_47 - .L_46)
.L_46:
        /*0034*/ 	.word	0x00000000


	//----- nvinfo : EIATTR_CBANK_PARAM_SIZE
	.align		4
.L_47:
        /*0038*/ 	.byte	0x03, 0x19
        /*003a*/ 	.short	0x0008


	//----- nvinfo : EIATTR_PARAM_CBANK
	.align		4
        /*003c*/ 	.byte	0x04, 0x0a
        /*003e*/ 	.short	(.L_49 - .L_48)
	.align		4
.L_48:
        /*0040*/ 	.word	index@(.nv.constant0._Z9setup_rngP17curandStateXORWOW)
        /*0044*/ 	.short	0x0380
        /*0046*/ 	.short	0x0008


	//----- nvinfo : EIATTR_SW_WAR
	.align		4
.L_49:
        /*0048*/ 	.byte	0x04, 0x36
        /*004a*/ 	.short	(.L_51 - .L_50)
.L_50:
        /*004c*/ 	.word	0x00000008
.L_51:


//--------------------- .nv.callgraph             --------------------------
	.section	.nv.callgraph,"",@"SHT_CUDA_CALLGRAPH"
	.align	4
	.sectionentsize	8
	.align		4
        /*0000*/ 	.word	0x00000000
	.align		4
        /*0004*/ 	.word	0xffffffff
	.align		4
        /*0008*/ 	.word	0x00000000
	.align		4
        /*000c*/ 	.word	0xfffffffe
	.align		4
        /*0010*/ 	.word	0x00000000
	.align		4
        /*0014*/ 	.word	0xfffffffd
	.align		4
        /*0018*/ 	.word	0x00000000
	.align		4
        /*001c*/ 	.word	0xfffffffc


//--------------------- .nv.constant4             --------------------------
	.section	.nv.constant4,"a",@progbits
	.align	8
	.align		8
.nv.constant4:
        /*0000*/ 	.dword	precalc_xorwow_matrix
	.align		8
        /*0008*/ 	.dword	precalc_xorwow_offset_matrix
	.align		8
        /*0010*/ 	.dword	mrg32k3aM1
	.align		8
        /*0018*/ 	.dword	mrg32k3aM2
	.align		8
        /*0020*/ 	.dword	mrg32k3aM1SubSeq
	.align		8
        /*0028*/ 	.dword	mrg32k3aM2SubSeq
	.align		8
        /*0030*/ 	.dword	mrg32k3aM1Seq
	.align		8
        /*0038*/ 	.dword	mrg32k3aM2Seq
	.align		8
        /*0040*/ 	.dword	__cudart_i2opi_f


//--------------------- .nv.constant3             --------------------------
	.section	.nv.constant3,"a",@progbits
	.align	8
.nv.constant3:
	.type		__cr_lgamma_table,@object
	.size		__cr_lgamma_table,(.L_8 - __cr_lgamma_table)
__cr_lgamma_table:
        /*0000*/ 	.byte	0x00, 0x00, 0x00, 0x00, 0x00, 0x00, 0x00, 0x00, 0x00, 0x00, 0x00, 0x00, 0x00, 0x00, 0x00, 0x00
        /*0010*/ 	.byte	0xef, 0x39, 0xfa, 0xfe, 0x42, 0x2e, 0xe6, 0x3f, 0x02, 0x20, 0x2a, 0xfa, 0x0b, 0xab, 0xfc, 0x3f
        /*0020*/ 	.byte	0xf9, 0x2c, 0x92, 0x7c, 0xa7, 0x6c, 0x09, 0x40, 0xc9, 0x79, 0x44, 0x3c, 0x64, 0x26, 0x13, 0x40
        /*0030*/ 	.byte	0xca, 0x01, 0xcf, 0x3a, 0x27, 0x51, 0x1a, 0x40, 0x30, 0xcc, 0x2d, 0xf3, 0xe1, 0x0c, 0x21, 0x40
        /*0040*/ 	.byte	0x0d, 0xb7, 0xfc, 0x82, 0x8e, 0x35, 0x25, 0x40
.L_8:


//--------------------- .text._Z12update_stateP8ParticlemP17curandStateXORWOW --------------------------
	.section	.text._Z12update_stateP8ParticlemP17curandStateXORWOW,"ax",@progbits
	.align	128
        .global         _Z12update_stateP8ParticlemP17curandStateXORWOW
        .type           _Z12update_stateP8ParticlemP17curandStateXORWOW,@function
        .size           _Z12update_stateP8ParticlemP17curandStateXORWOW,(.L_x_31 - _Z12update_stateP8ParticlemP17curandStateXORWOW)
        .other          _Z12update_stateP8ParticlemP17curandStateXORWOW,@"STO_CUDA_ENTRY STV_DEFAULT"
_Z12update_stateP8ParticlemP17curandStateXORWOW:
.text._Z12update_stateP8ParticlemP17curandStateXORWOW:
[----:B------:R-:W-:Y:S01]  /*0000*/  LDC R1, c[0x0][0x37c] ;  /* 0x0000df00ff017b82 */ /* 0x000fe20000000800 */
[----:B------:R-:W0:Y:S07]  /*0010*/  S2R R0, SR_TID.X ;  /* 0x0000000000007919 */ /* 0x000e2e0000002100 */
[----:B------:R-:W0:Y:S01]  /*0020*/  S2UR UR4, SR_CTAID.X ;  /* 0x00000000000479c3 */ /* 0x000e220000002500 */
[----:B------:R-:W1:Y:S07]  /*0030*/  LDCU.64 UR6, c[0x0][0x388] ;  /* 0x00007100ff0677ac */ /* 0x000e6e0008000a00 */
[----:B------:R-:W0:Y:S02]  /*0040*/  LDC R5, c[0x0][0x360] ;  /* 0x0000d800ff057b82 */ /* 0x000e240000000800 */
[----:B0-----:R-:W-:-:S05]  /*0050*/  IMAD R5, R5, UR4, R0 ;  /* 0x0000000405057c24 */ /* 0x001fca000f8e0200 */
[----:B-1----:R-:W-:Y:S02]  /*0060*/  ISETP.GE.U32.AND P0, PT, R5, UR6, PT ;  /* 0x0000000605007c0c */ /* 0x002fe4000bf06070 */
[----:B------:R-:W-:-:S04]  /*0070*/  SHF.R.S32.HI R0, RZ, 0x1f, R5 ;  /* 0x0000001fff007819 */ /* 0x000fc80000011405 */
[----:B------:R-:W-:-:S13]  /*0080*/  ISETP.GE.U32.AND.EX P0, PT, R0, UR7, PT, P0 ;  /* 0x0000000700007c0c */ /* 0x000fda000bf06100 */
[----:B------:R-:W-:Y:S05]  /*0090*/  @P0 EXIT ;  /* 0x000000000000094d */ /* 0x000fea0003800000 */
[----:B------:R-:W0:Y:S01]  /*00a0*/  LDC.64 R8, c[0x0][0x390] ;  /* 0x0000e400ff087b82 */ /* 0x000e220000000a00 */
[----:B------:R-:W0:Y:S01]  /*00b0*/  LDCU.64 UR6, c[0x0][0x358] ;  /* 0x00006b00ff0677ac */ /* 0x000e220008000a00 */
[----:B------:R-:W-:-:S06]  /*00c0*/  IMAD R7, R0, 0x18, RZ ;  /* 0x0000001800077824 */ /* 0x000fcc00078e02ff */
[----:B------:R-:W1:Y:S01]  /*00d0*/  LDC.64 R2, c[0x0][0x380] ;  /* 0x0000e000ff027b82 */ /* 0x000e620000000a00 */
[----:B0-----:R-:W2:Y:S01]  /*00e0*/  LDG.E R18, desc[UR6][R8.64+0x18] ;  /* 0x0000180608127981 */ /* 0x001ea2000c1e1900 */
[----:B-1----:R-:W-:-:S04]  /*00f0*/  IMAD.WIDE.U32 R2, R5, 0x18, R2 ;  /* 0x0000001805027825 */ /* 0x002fc800078e0002 */
[----:B------:R-:W-:-:S05]  /*0100*/  IMAD.IADD R3, R3, 0x1, R7 ;  /* 0x0000000103037824 */ /* 0x000fca00078e0207 */
[----:B------:R0:W5:Y:S04]  /*0110*/  LDG.E R5, desc[UR6][R2.64+0x8] ;  /* 0x0000080602057981 */ /* 0x000168000c1e1900 */
[----:B------:R0:W5:Y:S01]  /*0120*/  LDG.E R7, desc[UR6][R2.64+0x14] ;  /* 0x0000140602077981 */ /* 0x000162000c1e1900 */
[----:B--2---:R-:W-:-:S13]  /*0130*/  ISETP.NE.AND P0, PT, R18, 0x1, PT ;  /* 0x000000011200780c */ /* 0x004fda0003f05270 */
[----:B0-----:R-:W-:Y:S05]  /*0140*/  @!P0 BRA `(.L_x_0) ;  /* 0x0000000400308947 */ /* 0x001fea0003800000 */
[----:B------:R-:W2:Y:S04]  /*0150*/  LDG.E.64 R14, desc[UR6][R8.64] ;  /* 0x00000006080e7981 */ /* 0x000ea8000c1e1b00 */
[----:B------:R-:W3:Y:S04]  /*0160*/  LDG.E.64 R10, desc[UR6][R8.64+0x10] ;  /* 0x00001006080a7981 */ /* 0x000ee8000c1e1b00 */
[----:B------:R-:W4:Y:S01]  /*0170*/  LDG.E.64 R12, desc[UR6][R8.64+0x8] ;  /* 0x00000806080c7981 */ /* 0x000f22000c1e1b00 */
[----:B------:R-:W-:Y:S01]  /*0180*/  IMAD.MOV.U32 R21, RZ, RZ, 0x7f800000 ;  /* 0x7f800000ff157424 */ /* 0x000fe200078e00ff */
[----:B--2---:R-:W-:-:S04]  /*0190*/  SHF.R.U32.HI R0, RZ, 0x2, R15 ;  /* 0x00000002ff007819 */ /* 0x004fc8000001160f */
[----:B------:R-:W-:Y:S01]  /*01a0*/  LOP3.LUT R0, R0, R15, RZ, 0x3c, !PT ;  /* 0x0000000f00007212 */ /* 0x000fe200078e3cff */
[----:B---3--:R-:W-:Y:S01]  /*01b0*/  IMAD.SHL.U32 R15, R11, 0x10, RZ ;  /* 0x000000100b0f7824 */ /* 0x008fe200078e00ff */
[----:B------:R0:W-:Y:S02]  /*01c0*/  STG.E.64 desc[UR6][R8.64+0x8], R10 ;  /* 0x0000080a08007986 */ /* 0x0001e4000c101b06 */
[----:B------:R-:W-:-:S04]  /*01d0*/  SHF.L.U32 R4, R0, 0x1, RZ ;  /* 0x0000000100047819 */ /* 0x000fc800000006ff */
[----:B------:R-:W-:Y:S01]  /*01e0*/  LOP3.LUT R4, R0, R4, R15, 0x96, !PT ;  /* 0x0000000400047212 */ /* 0x000fe200078e960f */
[----:B------:R-:W-:-:S03]  /*01f0*/  IMAD.MOV.U32 R15, RZ, RZ, 0x2f800000 ;  /* 0x2f800000ff0f7424 */ /* 0x000fc600078e00ff */
[----:B------:R-:W-:-:S04]  /*0200*/  LOP3.LUT R16, R4, R11, RZ, 0x3c, !PT ;  /* 0x0000000b04107212 */ /* 0x000fc800078e3cff */
[----:B------:R-:W-:-:S04]  /*0210*/  IADD3 R0, PT, PT, R14, 0x587c5, R16 ;  /* 0x000587c50e007810 */ /* 0x000fc80007ffe010 */
[----:B------:R-:W-:-:S05]  /*0220*/  I2FP.F32.U32 R0, R0 ;  /* 0x0000000000007245 */ /* 0x000fca0000201000 */
[----:B------:R-:W-:Y:S01]  /*0230*/  FFMA R0, R0, R15, 1.1641532182693481445e-10 ;  /* 0x2f00000000007423 */ /* 0x000fe2000000000f */
[----:B------:R-:W-:-:S04]  /*0240*/  IMAD.MOV.U32 R15, RZ, RZ, 0x3e055027 ;  /* 0x3e055027ff0f7424 */ /* 0x000fc800078e00ff */
[----:B------:R-:W-:-:S04]  /*0250*/  FSETP.GEU.AND P0, PT, R0, 1.175494350822287508e-38, PT ;  /* 0x008000000000780b */ /* 0x000fc80003f0e000 */
[----:B------:R-:W-:-:S09]  /*0260*/  FSEL R6, RZ, -23, P0 ;  /* 0xc1b80000ff067808 */ /* 0x000fd20000000000 */
[----:B------:R-:W-:-:S04]  /*0270*/  @!P0 FMUL R0, R0, 8388608 ;  /* 0x4b00000000008820 */ /* 0x000fc80000400000 */
[C---:B------:R-:W-:Y:S01]  /*0280*/  VIADD R4, R0.reuse, 0xc0d55555 ;  /* 0xc0d5555500047836 */ /* 0x040fe20000000000 */
[----:B------:R-:W-:-:S04]  /*0290*/  ISETP.GT.U32.AND P0, PT, R0, 0x7f7fffff, PT ;  /* 0x7f7fffff0000780c */ /* 0x000fc80003f04070 */
[----:B------:R-:W-:-:S04]  /*02a0*/  LOP3.LUT R17, R4, 0xff800000, RZ, 0xc0, !PT ;  /* 0xff80000004117812 */ /* 0x000fc800078ec0ff */
[-C--:B------:R-:W-:Y:S02]  /*02b0*/  IADD3 R4, PT, PT, R0, -R17.reuse, RZ ;  /* 0x8000001100047210 */ /* 0x080fe40007ffe0ff */
[----:B------:R-:W-:-:S03]  /*02c0*/  I2FP.F32.S32 R17, R17 ;  /* 0x0000001100117245 */ /* 0x000fc60000201400 */
[----:B------:R-:W-:Y:S02]  /*02d0*/  FADD R4, R4, -1 ;  /* 0xbf80000004047421 */ /* 0x000fe40000000000 */
[----:B------:R-:W-:Y:S02]  /*02e0*/  FFMA R17, R17, 1.1920928955078125e-07, R6 ;  /* 0x3400000011117823 */ /* 0x000fe40000000006 */
[----:B------:R-:W-:-:S04]  /*02f0*/  FFMA R15, R4, -R15, 0.14084610342979431152 ;  /* 0x3e1039f6040f7423 */ /* 0x000fc8000000080f */
[----:B------:R-:W-:-:S04]  /*0300*/  FFMA R15, R4, R15, -0.12148627638816833496 ;  /* 0xbdf8cdcc040f7423 */ /* 0x000fc8000000000f */
[----:B------:R-:W-:-:S04]  /*0310*/  FFMA R15, R4, R15, 0.13980610668659210205 ;  /* 0x3e0f2955040f7423 */ /* 0x000fc8000000000f */
[----:B------:R-:W-:-:S04]  /*0320*/  FFMA R15, R4, R15, -0.16684235632419586182 ;  /* 0xbe2ad8b9040f7423 */ /* 0x000fc8000000000f */
[----:B------:R-:W-:-:S04]  /*0330*/  FFMA R15, R4, R15, 0.20012299716472625732 ;  /* 0x3e4ced0b040f7423 */ /* 0x000fc8000000000f */
[----:B------:R-:W-:-:S04]  /*0340*/  FFMA R15, R4, R15, -0.24999669194221496582 ;  /* 0xbe7fff22040f7423 */ /* 0x000fc8000000000f */
[----:B------:R-:W-:Y:S01]  /*0350*/  FFMA R19, R4, R15, 0.33333182334899902344 ;  /* 0x3eaaaa7804137423 */ /* 0x000fe2000000000f */
[----:B----4-:R-:W-:-:S03]  /*0360*/  SHF.R.U32.HI R15, RZ, 0x2, R12 ;  /* 0x00000002ff0f7819 */ /* 0x010fc6000001160c */
[----:B------:R-:W-:Y:S01]  /*0370*/  FFMA R19, R4, R19, -0.5 ;  /* 0xbf00000004137423 */ /* 0x000fe20000000013 */
[----:B------:R-:W-:-:S03]  /*0380*/  LOP3.LUT R15, R15, R12, RZ, 0x3c, !PT ;  /* 0x0000000c0f0f7212 */ /* 0x000fc600078e3cff */
[C---:B------:R-:W-:Y:S02]  /*0390*/  FMUL R19, R4.reuse, R19 ;  /* 0x0000001304137220 */ /* 0x040fe40000400000 */
[----:B------:R-:W-:Y:S02]  /*03a0*/  IMAD.SHL.U32 R6, R15, 0x2, RZ ;  /* 0x000000020f067824 */ /* 0x000fe400078e00ff */
[----:B------:R-:W-:Y:S01]  /*03b0*/  FFMA R12, R4, R19, R4 ;  /* 0x00000013040c7223 */ /* 0x000fe20000000004 */
[----:B------:R-:W-:-:S03]  /*03c0*/  SHF.L.U32 R4, R16, 0x4, RZ ;  /* 0x0000000410047819 */ /* 0x000fc600000006ff */
[----:B------:R-:W-:Y:S01]  /*03d0*/  FFMA R19, R17, 0.69314718246459960938, R12 ;  /* 0x3f31721811137823 */ /* 0x000fe2000000000c */
[----:B------:R-:W-:Y:S01]  /*03e0*/  @P0 FFMA R19, R0, R21, +INF ;  /* 0x7f80000000130423 */ /* 0x000fe20000000015 */
[----:B------:R-:W-:Y:S01]  /*03f0*/  LOP3.LUT R17, R15, R6, R4, 0x96, !PT ;  /* 0x000000060f117212 */ /* 0x000fe200078e9604 */
[----:B------:R-:W-:Y:S01]  /*0400*/  VIADD R12, R14, 0xb0f8a ;  /* 0x000b0f8a0e0c7836 */ /* 0x000fe20000000000 */
[----:B------:R-:W-:Y:S01]  /*0410*/  FSETP.NEU.AND P0, PT, R0, RZ, PT ;  /* 0x000000ff0000720b */ /* 0x000fe20003f0d000 */
[----:B------:R-:W-:Y:S01]  /*0420*/  FMUL R19, R19, -2 ;  /* 0xc000000013137820 */ /* 0x000fe20000400000 */
[----:B------:R-:W-:Y:S01]  /*0430*/  LOP3.LUT R17, R17, R16, RZ, 0x3c, !PT ;  /* 0x0000001011117212 */ /* 0x000fe200078e3cff */
[----:B------:R-:W-:Y:S01]  /*0440*/  IMAD.MOV.U32 R15, RZ, RZ, 0x30c90fdb ;  /* 0x30c90fdbff0f7424 */ /* 0x000fe200078e00ff */
[----:B------:R0:W-:Y:S02]  /*0450*/  STG.E.64 desc[UR6][R8.64], R12 ;  /* 0x0000000c08007986 */ /* 0x0001e4000c101b06 */
[----:B------:R-:W-:Y:S01]  /*0460*/  FSEL R19, R19, +INF , P0 ;  /* 0x7f80000013137808 */ /* 0x000fe20000000000 */
[----:B------:R-:W-:Y:S01]  /*0470*/  IMAD.IADD R0, R17, 0x1, R12 ;  /* 0x0000000111007824 */ /* 0x000fe200078e020c */
[----:B------:R0:W-:Y:S02]  /*0480*/  STG.E.64 desc[UR6][R8.64+0x10], R16 ;  /* 0x0000101008007986 */ /* 0x0001e4000c101b06 */
[----:B------:R-:W-:Y:S01]  /*0490*/  IADD3 R4, PT, PT, R19, -0xd000000, RZ ;  /* 0xf300000013047810 */ /* 0x000fe20007ffe0ff */
[----:B------:R0:W1:Y:S01]  /*04a0*/  MUFU.RSQ R6, R19 ;  /* 0x0000001300067308 */ /* 0x0000620000001400 */
[----:B------:R-:W-:-:S02]  /*04b0*/  I2FP.F32.U32 R0, R0 ;  /* 0x0000000000007245 */ /* 0x000fc40000201000 */
[----:B------:R-:W-:-:S03]  /*04c0*/  ISETP.GT.U32.AND P0, PT, R4, 0x727fffff, PT ;  /* 0x727fffff0400780c */ /* 0x000fc60003f04070 */
[----:B------:R-:W-:-:S10]  /*04d0*/  FFMA R4, R0, R15, 7.314590599882819788e-10 ;  /* 0x30490fdb00047423 */ /* 0x000fd4000000000f */
[----:B0-----:R-:W-:Y:S05]  /*04e0*/  @!P0 BRA `(.L_x_1) ;  /* 0x0000000000148947 */ /* 0x001fea0003800000 */
[----:B------:R-:W-:Y:S02]  /*04f0*/  MOV R0, R19 ;  /* 0x0000001300007202 */ /* 0x000fe40000000f00 */
[----:B------:R-:W-:-:S07]  /*0500*/  MOV R12, 0x520 ;  /* 0x00000520000c7802 */ /* 0x000fce0000000f00 */
[----:B-1---5:R-:W-:Y:S05]  /*0510*/  CALL.REL.NOINC `($__internal_0_$__cuda_sm20_sqrt_rn_f32_slowpath) ;  /* 0x0000001800a47944 */ /* 0x022fea0003c00000 */
[----:B------:R-:W-:Y:S01]  /*0520*/  IMAD.MOV.U32 R13, RZ, RZ, R0 ;  /* 0x000000ffff0d7224 */ /* 0x000fe200078e0000 */
[----:B------:R-:W-:Y:S06]  /*0530*/  BRA `(.L_x_2) ;  /* 0x0000000000107947 */ /* 0x000fec0003800000 */
.L_x_1:
[----:B-1----:R-:W-:Y:S01]  /*0540*/  FMUL.FTZ R0, R19, R6 ;  /* 0x0000000613007220 */ /* 0x002fe20000410000 */
[----:B------:R-:W-:-:S03]  /*0550*/  FMUL.FTZ R6, R6, 0.5 ;  /* 0x3f00000006067820 */ /* 0x000fc60000410000 */
[----:B------:R-:W-:-:S04]  /*0560*/  FFMA R13, -R0, R0, R19 ;  /* 0x00000000000d7223 */ /* 0x000fc80000000113 */
[----:B------:R-:W-:-:S07]  /*0570*/  FFMA R13, R13, R6, R0 ;  /* 0x000000060d0d7223 */ /* 0x000fce0000000000 */
.L_x_2:
[----:B------:R-:W-:Y:S01]  /*0580*/  FMUL.RZ R4, R4, 0.15915493667125701904 ;  /* 0x3e22f98304047820 */ /* 0x000fe2000040c000 */
[----:B------:R-:W-:-:S03]  /*0590*/  IMAD.MOV.U32 R11, RZ, RZ, 0x1 ;  /* 0x00000001ff0b7424 */ /* 0x000fc600078e00ff */
[----:B------:R-:W0:Y:S02]  /*05a0*/  MUFU.COS R6, R4 ;  /* 0x0000000400067308 */ /* 0x000e240000000000 */
[----:B------:R1:W-:Y:S06]  /*05b0*/  STG.E desc[UR6][R8.64+0x18], R11 ;  /* 0x0000180b08007986 */ /* 0x0003ec000c101906 */
[----:B------:R-:W2:Y:S01]  /*05c0*/  MUFU.SIN R0, R4 ;  /* 0x0000000400007308 */ /* 0x000ea20000000400 */
[----:B0-----:R-:W-:-:S05]  /*05d0*/  FMUL R6, R6, R13 ;  /* 0x0000000d06067220 */ /* 0x001fca0000400000 */
[----:B------:R1:W-:Y:S01]  /*05e0*/  STG.E desc[UR6][R8.64+0x20], R6 ;  /* 0x0000200608007986 */ /* 0x0003e2000c101906 */
[----:B--2---:R-:W-:Y:S01]  /*05f0*/  FMUL R13, R0, R13 ;  /* 0x0000000d000d7220 */ /* 0x004fe20000400000 */
[----:B------:R-:W-:Y:S06]  /*0600*/  BRA `(.L_x_3) ;  /* 0x00000000000c7947 */ /* 0x000fec0003800000 */
.L_x_0:
[----:B------:R-:W2:Y:S04]  /*0610*/  LDG.E R6, desc[UR6][R8.64+0x20] ;  /* 0x0000200608067981 */ /* 0x000ea8000c1e1900 */
[----:B------:R0:W-:Y:S02]  /*0620*/  STG.E desc[UR6][R8.64+0x18], RZ ;  /* 0x000018ff08007986 */ /* 0x0001e4000c101906 */
[----:B0-2---:R-:W-:-:S07]  /*0630*/  MOV R13, R6 ;  /* 0x00000006000d7202 */ /* 0x005fce0000000f00 */
.L_x_3:
[----:B------:R-:W-:Y:S01]  /*0640*/  ISETP.NE.AND P0, PT, R18, 0x1, PT ;  /* 0x000000011200780c */ /* 0x000fe20003f05270 */
[----:B------:R-:W-:-:S12]  /*0650*/  IMAD.MOV.U32 R4, RZ, RZ, R6 ;  /* 0x000000ffff047224 */ /* 0x000fd800078e0006 */
[----:B------:R-:W-:Y:S05]  /*0660*/  @P0 BRA `(.L_x_4) ;  /* 0x0000000400200947 */ /* 0x000fea0003800000 */
[----:B------:R-:W2:Y:S04]  /*0670*/  LDG.E.64 R16, desc[UR6][R8.64] ;  /* 0x0000000608107981 */ /* 0x000ea8000c1e1b00 */
[----:B-1----:R-:W3:Y:S04]  /*0680*/  LDG.E.64 R10, desc[UR6][R8.64+0x10] ;  /* 0x00001006080a7981 */ /* 0x002ee8000c1e1b00 */
        /* <DEDUP_REMOVED lines=33> */
[----:B------:R-:W-:Y:S01]  /*08a0*/  LOP3.LUT R17, R17, R14, RZ, 0x3c, !PT ;  /* 0x0000000e11117212 */ /* 0x000fe200078e3cff */
[----:B------:R-:W-:Y:S02]  /*08b0*/  VIADD R14, R16, 0xb0f8a ;  /* 0x000b0f8a100e7836 */ /* 0x000fe40000000000 */
[C---:B------:R-:W-:Y:S02]  /*08c0*/  FMUL R21, R4.reuse, R21 ;  /* 0x0000001504157220 */ /* 0x040fe40000400000 */
[----:B------:R-:W-:Y:S01]  /*08d0*/  IMAD.SHL.U32 R6, R17, 0x2, RZ ;  /* 0x0000000211067824 */ /* 0x000fe200078e00ff */
[----:B------:R0:W-:Y:S01]  /*08e0*/  STG.E.64 desc[UR6][R8.64], R14 ;  /* 0x0000000e08007986 */ /* 0x0001e2000c101b06 */
[----:B------:R-:W-:Y:S01]  /*08f0*/  FFMA R12, R4, R21, R4 ;  /* 0x00000015040c7223 */ /* 0x000fe20000000004 */
[----:B------:R-:W-:-:S03]  /*0900*/  SHF.L.U32 R4, R20, 0x4, RZ ;  /* 0x0000000414047819 */ /* 0x000fc600000006ff */
[----:B------:R-:W-:Y:S01]  /*0910*/  FFMA R12, R19, 0.69314718246459960938, R12 ;  /* 0x3f317218130c7823 */ /* 0x000fe2000000000c */
[C---:B------:R-:W-:Y:S01]  /*0920*/  @P0 FFMA R12, R0.reuse, R23, +INF ;  /* 0x7f800000000c0423 */ /* 0x040fe20000000017 */
[----:B------:R-:W-:Y:S01]  /*0930*/  LOP3.LUT R21, R17, R6, R4, 0x96, !PT ;  /* 0x0000000611157212 */ /* 0x000fe200078e9604 */
[----:B------:R-:W-:Y:S01]  /*0940*/  IMAD.MOV.U32 R19, RZ, RZ, 0x30c90fdb ;  /* 0x30c90fdbff137424 */ /* 0x000fe200078e00ff */
[----:B------:R-:W-:Y:S01]  /*0950*/  FSETP.NEU.AND P0, PT, R0, RZ, PT ;  /* 0x000000ff0000720b */ /* 0x000fe20003f0d000 */
[----:B------:R-:W-:Y:S01]  /*0960*/  FMUL R12, R12, -2 ;  /* 0xc00000000c0c7820 */ /* 0x000fe20000400000 */
[----:B------:R-:W-:-:S04]  /*0970*/  LOP3.LUT R21, R21, R20, RZ, 0x3c, !PT ;  /* 0x0000001415157212 */ /* 0x000fc800078e3cff */
[----:B------:R-:W-:Y:S01]  /*0980*/  FSEL R12, R12, +INF , P0 ;  /* 0x7f8000000c0c7808 */ /* 0x000fe20000000000 */
[----:B------:R0:W-:Y:S01]  /*0990*/  STG.E.64 desc[UR6][R8.64+0x10], R20 ;  /* 0x0000101408007986 */ /* 0x0001e2000c101b06 */
[----:B------:R-:W-:Y:S02]  /*09a0*/  IMAD.IADD R0, R21, 0x1, R14 ;  /* 0x0000000115007824 */ /* 0x000fe400078e020e */
[----:B------:R-:W-:Y:S01]  /*09b0*/  IADD3 R4, PT, PT, R12, -0xd000000, RZ ;  /* 0xf30000000c047810 */ /* 0x000fe20007ffe0ff */
[----:B------:R0:W1:Y:S02]  /*09c0*/  MUFU.RSQ R17, R12 ;  /* 0x0000000c00117308 */ /* 0x0000640000001400 */
[----:B------:R-:W-:Y:S02]  /*09d0*/  I2FP.F32.U32 R0, R0 ;  /* 0x0000000000007245 */ /* 0x000fe40000201000 */
[----:B------:R-:W-:-:S03]  /*09e0*/  ISETP.GT.U32.AND P0, PT, R4, 0x727fffff, PT ;  /* 0x727fffff0400780c */ /* 0x000fc60003f04070 */
[----:B------:R-:W-:-:S10]  /*09f0*/  FFMA R4, R0, R19, 7.314590599882819788e-10 ;  /* 0x30490fdb00047423 */ /* 0x000fd40000000013 */
[----:B01----:R-:W-:Y:S05]  /*0a00*/  @!P0 BRA `(.L_x_5) ;  /* 0x0000000000108947 */ /* 0x003fea0003800000 */
[----:B------:R-:W-:Y:S02]  /*0a10*/  MOV R0, R12 ;  /* 0x0000000c00007202 */ /* 0x000fe40000000f00 */
[----:B------:R-:W-:-:S07]  /*0a20*/  MOV R12, 0xa40 ;  /* 0x00000a40000c7802 */ /* 0x000fce0000000f00 */
[----:B-----5:R-:W-:Y:S05]  /*0a30*/  CALL.REL.NOINC `($__internal_0_$__cuda_sm20_sqrt_rn_f32_slowpath) ;  /* 0x00000014005c7944 */ /* 0x020fea0003c00000 */
[----:B------:R-:W-:Y:S05]  /*0a40*/  BRA `(.L_x_6) ;  /* 0x0000000000107947 */ /* 0x000fea0003800000 */
.L_x_5:
[----:B------:R-:W-:Y:S01]  /*0a50*/  FMUL.FTZ R11, R12, R17 ;  /* 0x000000110c0b7220 */ /* 0x000fe20000410000 */
[----:B------:R-:W-:-:S03]  /*0a60*/  FMUL.FTZ R17, R17, 0.5 ;  /* 0x3f00000011117820 */ /* 0x000fc60000410000 */
[----:B------:R-:W-:-:S04]  /*0a70*/  FFMA R0, -R11, R11, R12 ;  /* 0x0000000b0b007223 */ /* 0x000fc8000000010c */
[----:B------:R-:W-:-:S07]  /*0a80*/  FFMA R0, R0, R17, R11 ;  /* 0x0000001100007223 */ /* 0x000fce000000000b */
.L_x_6:
[----:B------:R-:W-:-:S04]  /*0a90*/  FMUL.RZ R10, R4, 0.15915493667125701904 ;  /* 0x3e22f983040a7820 */ /* 0x000fc8000040c000 */
[----:B------:R-:W0:Y:S02]  /*0aa0*/  MUFU.COS R11, R10 ;  /* 0x0000000a000b7308 */ /* 0x000e240000000000 */
[----:B0-----:R-:W-:-:S06]  /*0ab0*/  FMUL R6, R11, R0 ;  /* 0x000000000b067220 */ /* 0x001fcc0000400000 */
[----:B------:R-:W0:Y:S01]  /*0ac0*/  MUFU.SIN R11, R10 ;  /* 0x0000000a000b7308 */ /* 0x000e220000000400 */
[----:B------:R2:W-:Y:S02]  /*0ad0*/  STG.E desc[UR6][R8.64+0x20], R6 ;  /* 0x0000200608007986 */ /* 0x0005e4000c101906 */
[----:B0-2---:R-:W-:-:S07]  /*0ae0*/  FMUL R4, R11, R0 ;  /* 0x000000000b047220 */ /* 0x005fce0000400000 */
.L_x_4:
[----:B------:R-:W-:Y:S01]  /*0af0*/  ISETP.NE.AND P0, PT, R18, 0x1, PT ;  /* 0x000000011200780c */ /* 0x000fe20003f05270 */
[----:B-1----:R-:W-:-:S12]  /*0b00*/  IMAD.MOV.U32 R11, RZ, RZ, RZ ;  /* 0x000000ffff0b7224 */ /* 0x002fd800078e00ff */
[----:B------:R-:W-:Y:S05]  /*0b10*/  @!P0 BRA `(.L_x_7) ;  /* 0x0000000400248947 */ /* 0x000fea0003800000 */
[----:B------:R-:W2:Y:S04]  /*0b20*/  LDG.E.64 R16, desc[UR6][R8.64] ;  /* 0x0000000608107981 */ /* 0x000ea8000c1e1b00 */
[----:B------:R-:W3:Y:S04]  /*0b30*/  LDG.E.64 R10, desc[UR6][R8.64+0x10] ;  /* 0x00001006080a7981 */ /* 0x000ee8000c1e1b00 */
[----:B------:R-:W4:Y:S01]  /*0b40*/  LDG.E.64 R14, desc[UR6][R8.64+0x8] ;  /* 0x00000806080e7981 */ /* 0x000f22000c1e1b00 */
        /* <DEDUP_REMOVED lines=35> */
[----:B------:R-:W-:Y:S01]  /*0d80*/  IMAD.MOV.U32 R21, RZ, RZ, 0x7f800000 ;  /* 0x7f800000ff157424 */ /* 0x000fe200078e00ff */
[----:B------:R-:W-:Y:S02]  /*0d90*/  SHF.L.U32 R6, R18, 0x4, RZ ;  /* 0x0000000412067819 */ /* 0x000fe400000006ff */
        /* <DEDUP_REMOVED lines=21> */
[----:B------:R-:W-:Y:S05]  /*0ef0*/  BRA `(.L_x_9) ;  /* 0x0000000000107947 */ /* 0x000fea0003800000 */
.L_x_8:
[----:B-1----:R-:W-:Y:S01]  /*0f00*/  FMUL.FTZ R11, R20, R17 ;  /* 0x00000011140b7220 */ /* 0x002fe20000410000 */
[----:B------:R-:W-:-:S03]  /*0f10*/  FMUL.FTZ R17, R17, 0.5 ;  /* 0x3f00000011117820 */ /* 0x000fc60000410000 */
[----:B------:R-:W-:-:S04]  /*0f20*/  FFMA R0, -R11, R11, R20 ;  /* 0x0000000b0b007223 */ /* 0x000fc80000000114 */
[----:B------:R-:W-:-:S07]  /*0f30*/  FFMA R0, R0, R17, R11 ;  /* 0x0000001100007223 */ /* 0x000fce000000000b */
.L_x_9:
[----:B------:R-:W-:-:S04]  /*0f40*/  FMUL.RZ R10, R6, 0.15915493667125701904 ;  /* 0x3e22f983060a7820 */ /* 0x000fc8000040c000 */
[----:B------:R-:W0:Y:S08]  /*0f50*/  MUFU.COS R11, R10 ;  /* 0x0000000a000b7308 */ /* 0x000e300000000000 */
[----:B------:R-:W1:Y:S01]  /*0f60*/  MUFU.SIN R15, R10 ;  /* 0x0000000a000f7308 */ /* 0x000e620000000400 */
[----:B0-----:R-:W-:Y:S01]  /*0f70*/  FMUL R17, R11, R0 ;  /* 0x000000000b117220 */ /* 0x001fe20000400000 */
[----:B------:R-:W-:-:S04]  /*0f80*/  IMAD.MOV.U32 R11, RZ, RZ, 0x1 ;  /* 0x00000001ff0b7424 */ /* 0x000fc800078e00ff */
[----:B------:R0:W-:Y:S01]  /*0f90*/  STG.E desc[UR6][R8.64+0x20], R17 ;  /* 0x0000201108007986 */ /* 0x0001e2000c101906 */
[----:B-1----:R-:W-:-:S07]  /*0fa0*/  FMUL R6, R15, R0 ;  /* 0x000000000f067220 */ /* 0x002fce0000400000 */
.L_x_7:
[C---:B-----5:R-:W-:Y:S01]  /*0fb0*/  FMUL R22, R7.reuse, 0.63661974668502807617 ;  /* 0x3f22f98307167820 */ /* 0x060fe20000400000 */
[----:B------:R1:W-:Y:S01]  /*0fc0*/  STG.E desc[UR6][R8.64+0x18], R11 ;  /* 0x0000180b08007986 */ /* 0x0003e2000c101906 */
[----:B------:R-:W-:Y:S01]  /*0fd0*/  FSETP.GE.AND P0, PT, |R7|, 105615, PT ;  /* 0x47ce47800700780b */ /* 0x000fe20003f06200 */
[----:B------:R-:W-:Y:S03]  /*0fe0*/  BSSY.RECONVERGENT B0, `(.L_x_10) ;  /* 0x000006a000007945 */ /* 0x000fe60003800200 */
[----:B------:R-:W2:Y:S01]  /*0ff0*/  F2I.NTZ R22, R22 ;  /* 0x0000001600167305 */ /* 0x000ea20000203100 */
[----:B------:R-:W-:Y:S02]  /*1000*/  P2R R23, PR, RZ, 0x1 ;  /* 0x00000001ff177803 */ /* 0x000fe40000000000 */
[----:B--2---:R-:W-:Y:S01]  /*1010*/  I2FP.F32.S32 R0, R22 ;  /* 0x0000001600007245 */ /* 0x004fe20000201400 */
[----:B------:R-:W-:-:S04]  /*1020*/  IMAD.MOV.U32 R14, RZ, RZ, R22 ;  /* 0x000000ffff0e7224 */ /* 0x000fc800078e0016 */
[----:B------:R-:W-:-:S04]  /*1030*/  FFMA R15, R0, -1.5707962512969970703, R7 ;  /* 0xbfc90fda000f7823 */ /* 0x000fc80000000007 */
[----:B------:R-:W-:-:S04]  /*1040*/  FFMA R15, R0, -7.5497894158615963534e-08, R15 ;  /* 0xb3a22168000f7823 */ /* 0x000fc8000000000f */
[----:B------:R-:W-:-:S05]  /*1050*/  FFMA R15, R0, -5.3903029534742383927e-15, R15 ;  /* 0xa7c234c5000f7823 */ /* 0x000fca000000000f */
[----:B------:R-:W-:Y:S01]  /*1060*/  MOV R0, R15 ;  /* 0x0000000f00007202 */ /* 0x000fe20000000f00 */
[----:B-1----:R-:W-:Y:S06]  /*1070*/  @!P0 BRA `(.L_x_11) ;  /* 0x0000000400808947 */ /* 0x002fec0003800000 */
[----:B------:R-:W-:-:S13]  /*1080*/  FSETP.NEU.AND P0, PT, |R7|, +INF , PT ;  /* 0x7f8000000700780b */ /* 0x000fda0003f0d200 */
[----:B------:R-:W-:Y:S01]  /*1090*/  @!P0 FMUL R0, RZ, R7 ;  /* 0x00000007ff008220 */ /* 0x000fe20000400000 */
[----:B------:R-:W-:Y:S01]  /*10a0*/  @!P0 IMAD.MOV.U32 R22, RZ, RZ, RZ ;  /* 0x000000ffff168224 */ /* 0x000fe200078e00ff */
[----:B------:R-:W-:Y:S06]  /*10b0*/  @!P0 BRA `(.L_x_11) ;  /* 0x0000000400708947 */ /* 0x000fec0003800000 */
[----:B------:R-:W-:Y:S02]  /*10c0*/  IMAD.SHL.U32 R0, R7, 0x100, RZ ;  /* 0x0000010007007824 */ /* 0x000fe400078e00ff */
[----:B------:R-:W-:Y:S02]  /*10d0*/  HFMA2 R21, -RZ, RZ, 0, 0 ;  /* 0x00000000ff157431 */ /* 0x000fe400000001ff */
[----:B------:R-:W-:Y:S01]  /*10e0*/  IMAD.MOV.U32 R22, RZ, RZ, RZ ;  /* 0x000000ffff167224 */ /* 0x000fe200078e00ff */
[----:B------:R-:W1:Y:S01]  /*10f0*/  LDCU.64 UR8, c[0x4][0x40] ;  /* 0x01000800ff0877ac */ /* 0x000e620008000a00 */
[----:B------:R-:W-:Y:S01]  /*1100*/  LOP3.LUT R0, R0, 0x80000000, RZ, 0xfc, !PT ;  /* 0x8000000000007812 */ /* 0x000fe200078efcff */
[----:B------:R-:W-:Y:S01]  /*1110*/  UMOV UR5, URZ ;  /* 0x000000ff00057c82 */ /* 0x000fe20008000000 */
[----:B------:R-:W-:-:S05]  /*1120*/  UMOV UR4, URZ ;  /* 0x000000ff00047c82 */ /* 0x000fca0008000000 */
.L_x_12:
[----:B01----:R-:W-:Y:S01]  /*1130*/  MOV R9, UR9 ;  /* 0x0000000900097c02 */ /* 0x003fe20008000f00 */
[----:B------:R-:W-:-:S05]  /*1140*/  IMAD.U32 R8, RZ, RZ, UR8 ;  /* 0x00000008ff087e24 */ /* 0x000fca000f8e00ff */
[----:B------:R-:W2:Y:S01]  /*1150*/  LDG.E.CONSTANT R9, desc[UR6][R8.64] ;  /* 0x0000000608097981 */ /* 0x000ea2000c1e9900 */
[----:B------:R-:W-:Y:S01]  /*1160*/  UIADD3 UR4, UPT, UPT, UR4, 0x1, URZ ;  /* 0x0000000104047890 */ /* 0x000fe2000fffe0ff */
[C---:B------:R-:W-:Y:S01]  /*1170*/  ISETP.EQ.AND P0, PT, R22.reuse, RZ, PT ;  /* 0x000000ff1600720c */ /* 0x040fe20003f02270 */
[----:B------:R-:W-:Y:S01]  /*1180*/  UIADD3 UR8, UP1, UPT, UR8, 0x4, URZ ;  /* 0x0000000408087890 */ /* 0x000fe2000ff3e0ff */
[C---:B------:R-:W-:Y:S01]  /*1190*/  ISETP.EQ.AND P1, PT, R22.reuse, 0x4, PT ;  /* 0x000000041600780c */ /* 0x040fe20003f22270 */
[----:B------:R-:W-:Y:S01]  /*11a0*/  UISETP.NE.AND UP0, UPT, UR4, 0x6, UPT ;  /* 0x000000060400788c */ /* 0x000fe2000bf05270 */
[C---:B------:R-:W-:Y:S01]  /*11b0*/  ISETP.EQ.AND P3, PT, R22.reuse, 0xc, PT ;  /* 0x0000000c1600780c */ /* 0x040fe20003f62270 */
[----:B------:R-:W-:Y:S01]  /*11c0*/  UIADD3.X UR9, UPT, UPT, URZ, UR9, URZ, UP1, !UPT ;  /* 0x00000009ff097290 */ /* 0x000fe20008ffe4ff */
[C---:B------:R-:W-:Y:S02]  /*11d0*/  ISETP.EQ.AND P4, PT, R22.reuse, 0x10, PT ;  /* 0x000000101600780c */ /* 0x040fe40003f82270 */
[----:B------:R-:W-:Y:S01]  /*11e0*/  ISETP.EQ.AND P5, PT, R22, 0x14, PT ;  /* 0x000000141600780c */ /* 0x000fe20003fa2270 */
[----:B--2---:R-:W-:-:S03]  /*11f0*/  IMAD.WIDE.U32 R10, R9, R0, RZ ;  /* 0x00000000090a7225 */ /* 0x004fc600078e00ff */
[----:B------:R-:W-:-:S04]  /*1200*/  IADD3 R10, P2, PT, R10, R21, RZ ;  /* 0x000000150a0a7210 */ /* 0x000fc80007f5e0ff */
[----:B------:R-:W-:Y:S01]  /*1210*/  IADD3.X R21, PT, PT, R11, UR5, RZ, P2, !PT ;  /* 0x000000050b157c10 */ /* 0x000fe200097fe4ff */
[--C-:B------:R-:W-:Y:S01]  /*1220*/  @P0 IMAD.MOV.U32 R12, RZ, RZ, R10.reuse ;  /* 0x000000ffff0c0224 */ /* 0x100fe200078e000a */
[C---:B------:R-:W-:Y:S01]  /*1230*/  ISETP.EQ.AND P2, PT, R22.reuse, 0x8, PT ;  /* 0x000000081600780c */ /* 0x040fe20003f42270 */
[--C-:B------:R-:W-:Y:S02]  /*1240*/  @P1 IMAD.MOV.U32 R16, RZ, RZ, R10.reuse ;  /* 0x000000ffff101224 */ /* 0x100fe400078e000a */
[----:B------:R-:W-:Y:S01]  /*1250*/  @P5 MOV R20, R10 ;  /* 0x0000000a00145202 */ /* 0x000fe20000000f00 */
[--C-:B------:R-:W-:Y:S02]  /*1260*/  @P3 IMAD.MOV.U32 R18, RZ, RZ, R10.reuse ;  /* 0x000000ffff123224 */ /* 0x100fe400078e000a */
[----:B------:R-:W-:Y:S02]  /*1270*/  @P4 IMAD.MOV.U32 R19, RZ, RZ, R10 ;  /* 0x000000ffff134224 */ /* 0x000fe400078e000a */
[----:B------:R-:W-:-:S05]  /*1280*/  VIADD R22, R22, 0x4 ;  /* 0x0000000416167836 */ /* 0x000fca0000000000 */
[----:B------:R-:W-:Y:S01]  /*1290*/  @P2 MOV R17, R10 ;  /* 0x0000000a00112202 */ /* 0x000fe20000000f00 */
[----:B------:R-:W-:Y:S06]  /*12a0*/  BRA.U UP0, `(.L_x_12) ;  /* 0xfffffffd00a07547 */ /* 0x000fec000b83ffff */
[----:B------:R-:W-:Y:S01]  /*12b0*/  SHF.R.U32.HI R8, RZ, 0x17, R7 ;  /* 0x00000017ff087819 */ /* 0x000fe20000011607 */
[----:B------:R-:W-:Y:S03]  /*12c0*/  BSSY.RECONVERGENT B1, `(.L_x_13) ;  /* 0x0000029000017945 */ /* 0x000fe60003800200 */
[C---:B------:R-:W-:Y:S02]  /*12d0*/  LOP3.LUT R0, R8.reuse, 0xe0, RZ, 0xc0, !PT ;  /* 0x000000e008007812 */ /* 0x040fe400078ec0ff */
[----:B------:R-:W-:-:S03]  /*12e0*/  LOP3.LUT P6, RZ, R8, 0x1f, RZ, 0xc0, !PT ;  /* 0x0000001f08ff7812 */ /* 0x000fc600078cc0ff */
[----:B------:R-:W-:-:S05]  /*12f0*/  VIADD R0, R0, 0xffffff80 ;  /* 0xffffff8000007836 */ /* 0x000fca0000000000 */
[----:B------:R-:W-:-:S04]  /*1300*/  SHF.R.U32.HI R0, RZ, 0x5, R0 ;  /* 0x00000005ff007819 */ /* 0x000fc80000011600 */
[----:B------:R-:W-:-:S04]  /*1310*/  LEA R22, -R0, RZ, 0x2 ;  /* 0x000000ff00167211 */ /* 0x000fc800078e11ff */
[C---:B------:R-:W-:Y:S02]  /*1320*/  ISETP.EQ.AND P3, PT, R22.reuse, -0x18, PT ;  /* 0xffffffe81600780c */ /* 0x040fe40003f62270 */
[C---:B------:R-:W-:Y:S02]  /*1330*/  ISETP.EQ.AND P4, PT, R22.reuse, -0x14, PT ;  /* 0xffffffec1600780c */ /* 0x040fe40003f82270 */
[C---:B------:R-:W-:Y:S02]  /*1340*/  ISETP.EQ.AND P0, PT, R22.reuse, -0x10, PT ;  /* 0xfffffff01600780c */ /* 0x040fe40003f02270 */
[C---:B------:R-:W-:Y:S02]  /*1350*/  ISETP.EQ.AND P1, PT, R22.reuse, -0xc, PT ;  /* 0xfffffff41600780c */ /* 0x040fe40003f22270 */
[C---:B------:R-:W-:Y:S02]  /*1360*/  ISETP.EQ.AND P2, PT, R22.reuse, -0x8, PT ;  /* 0xfffffff81600780c */ /* 0x040fe40003f42270 */
[----:B------:R-:W-:-:S03]  /*1370*/  ISETP.EQ.AND P5, PT, R22, 0x4, PT ;  /* 0x000000041600780c */ /* 0x000fc60003fa2270 */
[--C-:B------:R-:W-:Y:S01]  /*1380*/  @P3 IMAD.MOV.U32 R0, RZ, RZ, R12.reuse ;  /* 0x000000ffff003224 */ /* 0x100fe200078e000c */
[C---:B------:R-:W-:Y:S01]  /*1390*/  ISETP.EQ.AND P3, PT, R22.reuse, -0x4, PT ;  /* 0xfffffffc1600780c */ /* 0x040fe20003f62270 */
[----:B------:R-:W-:Y:S01]  /*13a0*/  @P4 IMAD.MOV.U32 R9, RZ, RZ, R12 ;  /* 0x000000ffff094224 */ /* 0x000fe200078e000c */
[----:B------:R-:W-:Y:S01]  /*13b0*/  @P4 MOV R0, R16 ;  /* 0x0000001000004202 */ /* 0x000fe20000000f00 */
[----:B------:R-:W-:Y:S01]  /*13c0*/  @P0 IMAD.MOV.U32 R9, RZ, RZ, R16 ;  /* 0x000000ffff090224 */ /* 0x000fe200078e0010 */
[----:B------:R-:W-:Y:S01]  /*13d0*/  ISETP.EQ.AND P4, PT, R22, RZ, PT ;  /* 0x000000ff1600720c */ /* 0x000fe20003f82270 */
[----:B------:R-:W-:Y:S01]  /*13e0*/  @P0 IMAD.MOV.U32 R0, RZ, RZ, R17 ;  /* 0x000000ffff000224 */ /* 0x000fe200078e0011 */
[----:B------:R-:W-:Y:S01]  /*13f0*/  @P1 MOV R9, R17 ;  /* 0x0000001100091202 */ /* 0x000fe20000000f00 */
[--C-:B------:R-:W-:Y:S02]  /*1400*/  @P2 IMAD.MOV.U32 R9, RZ, RZ, R18.reuse ;  /* 0x000000ffff092224 */ /* 0x100fe400078e0012 */
[----:B------:R-:W-:Y:S01]  /*1410*/  @P1 IMAD.MOV.U32 R0, RZ, RZ, R18 ;  /* 0x000000ffff001224 */ /* 0x000fe200078e0012 */
[----:B------:R-:W-:-:S03]  /*1420*/  @P2 MOV R0, R19 ;  /* 0x0000001300002202 */ /* 0x000fc60000000f00 */
[----:B------:R-:W-:Y:S02]  /*1430*/  @P3 IMAD.MOV.U32 R9, RZ, RZ, R19 ;  /* 0x000000ffff093224 */ /* 0x000fe400078e0013 */
[----:B------:R-:W-:Y:S02]  /*1440*/  @P3 IMAD.MOV.U32 R0, RZ, RZ, R20 ;  /* 0x000000ffff003224 */ /* 0x000fe400078e0014 */
[----:B------:R-:W-:Y:S01]  /*1450*/  @P4 MOV R9, R20 ;  /* 0x0000001400094202 */ /* 0x000fe20000000f00 */
[--C-:B------:R-:W-:Y:S02]  /*1460*/  @P5 IMAD.MOV.U32 R9, RZ, RZ, R21.reuse ;  /* 0x000000ffff095224 */ /* 0x100fe400078e0015 */
[----:B------:R-:W-:-:S03]  /*1470*/  @P4 IMAD.MOV.U32 R0, RZ, RZ, R21 ;  /* 0x000000ffff004224 */ /* 0x000fc600078e0015 */
[----:B------:R-:W-:Y:S01]  /*1480*/  MOV R10, R9 ;  /* 0x00000009000a7202 */ /* 0x000fe20000000f00 */
[----:B------:R-:W-:Y:S06]  /*1490*/  @!P6 BRA `(.L_x_14) ;  /* 0x00000000002ce947 */ /* 0x000fec0003800000 */
[----:B------:R-:W-:Y:S01]  /*14a0*/  @P0 IMAD.MOV.U32 R11, RZ, RZ, R12 ;  /* 0x000000ffff0b0224 */ /* 0x000fe200078e000c */
[----:B------:R-:W-:Y:S01]  /*14b0*/  ISETP.EQ.AND P0, PT, R22, 0x8, PT ;  /* 0x000000081600780c */ /* 0x000fe20003f02270 */
[----:B------:R-:W-:Y:S01]  /*14c0*/  @P1 IMAD.MOV.U32 R11, RZ, RZ, R16 ;  /* 0x000000ffff0b1224 */ /* 0x000fe200078e0010 */
[----:B------:R-:W-:Y:S01]  /*14d0*/  @P2 MOV R11, R17 ;  /* 0x00000011000b2202 */ /* 0x000fe20000000f00 */
[----:B------:R-:W-:Y:S01]  /*14e0*/  @P3 IMAD.MOV.U32 R11, RZ, RZ, R18 ;  /* 0x000000ffff0b3224 */ /* 0x000fe200078e0012 */
[----:B------:R-:W-:Y:S01]  /*14f0*/  LOP3.LUT R9, R8, 0x1f, RZ, 0xc0, !PT ;  /* 0x0000001f08097812 */ /* 0x000fe200078ec0ff */
[----:B------:R-:W-:Y:S01]  /*1500*/  @P4 IMAD.MOV.U32 R11, RZ, RZ, R19 ;  /* 0x000000ffff0b4224 */ /* 0x000fe200078e0013 */
[----:B------:R-:W-:Y:S02]  /*1510*/  @P5 MOV R11, R20 ;  /* 0x00000014000b5202 */ /* 0x000fe40000000f00 */
[----:B------:R-:W-:-:S05]  /*1520*/  SHF.L.W.U32.HI R0, R10, R9, R0 ;  /* 0x000000090a007219 */ /* 0x000fca0000010e00 */
[----:B------:R-:W-:-:S05]  /*1530*/  @P0 IMAD.MOV.U32 R11, RZ, RZ, R21 ;  /* 0x000000ffff0b0224 */ /* 0x000fca00078e0015 */
[----:B------:R-:W-:-:S07]  /*1540*/  SHF.L.W.U32.HI R10, R11, R9, R10 ;  /* 0x000000090b0a7219 */ /* 0x000fce0000010e0a */
.L_x_14:
[----:B------:R-:W-:Y:S05]  /*1550*/  BSYNC.RECONVERGENT B1 ;  /* 0x0000000000017941 */ /* 0x000fea0003800200 */
.L_x_13:
[C---:B------:R-:W-:Y:S01]  /*1560*/  SHF.L.W.U32.HI R22, R10.reuse, 0x2, R0 ;  /* 0x000000020a167819 */ /* 0x040fe20000010e00 */
[----:B------:R-:W-:Y:S01]  /*1570*/  IMAD.SHL.U32 R8, R10, 0x4, RZ ;  /* 0x000000040a087824 */ /* 0x000fe200078e00ff */
[----:B------:R-:W-:Y:S01]  /*1580*/  UMOV UR4, 0x54442d19 ;  /* 0x54442d1900047882 */ /* 0x000fe20000000000 */
[----:B------:R-:W-:Y:S01]  /*1590*/  UMOV UR5, 0x3bf921fb ;  /* 0x3bf921fb00057882 */ /* 0x000fe20000000000 */
[----:B------:R-:W-:Y:S02]  /*15a0*/  SHF.R.S32.HI R9, RZ, 0x1f, R22 ;  /* 0x0000001fff097819 */ /* 0x000fe40000011416 */
[----:B------:R-:W-:Y:S02]  /*15b0*/  ISETP.GE.AND P0, PT, R7, RZ, PT ;  /* 0x000000ff0700720c */ /* 0x000fe40003f06270 */
[C---:B------:R-:W-:Y:S02]  /*15c0*/  LOP3.LUT R8, R9.reuse, R8, RZ, 0x3c, !PT ;  /* 0x0000000809087212 */ /* 0x040fe400078e3cff */
[----:B------:R-:W-:-:S02]  /*15d0*/  LOP3.LUT R9, R9, R22, RZ, 0x3c, !PT ;  /* 0x0000001609097212 */ /* 0x000fc400078e3cff */
[----:B------:R-:W-:Y:S02]  /*15e0*/  SHF.R.U32.HI R21, RZ, 0x1e, R0 ;  /* 0x0000001eff157819 */ /* 0x000fe40000011600 */
[C---:B------:R-:W-:Y:S02]  /*15f0*/  LOP3.LUT R0, R22.reuse, R7, RZ, 0x3c, !PT ;  /* 0x0000000716007212 */ /* 0x040fe400078e3cff */
[----:B------:R-:W0:Y:S01]  /*1600*/  I2F.F64.S64 R8, R8 ;  /* 0x0000000800087312 */ /* 0x000e220000301c00 */
[----:B------:R-:W-:Y:S02]  /*1610*/  LEA.HI R22, R22, R21, RZ, 0x1 ;  /* 0x0000001516167211 */ /* 0x000fe400078f08ff */
[----:B------:R-:W-:Y:S02]  /*1620*/  ISETP.GE.AND P1, PT, R0, RZ, PT ;  /* 0x000000ff0000720c */ /* 0x000fe40003f26270 */
[----:B------:R-:W-:-:S05]  /*1630*/  IADD3 R0, PT, PT, -R22, RZ, RZ ;  /* 0x000000ff16007210 */ /* 0x000fca0007ffe1ff */
[----:B------:R-:W-:Y:S01]  /*1640*/  @!P0 IMAD.MOV.U32 R22, RZ, RZ, R0 ;  /* 0x000000ffff168224 */ /* 0x000fe200078e0000 */
[----:B0-----:R-:W-:-:S10]  /*1650*/  DMUL R10, R8, UR4 ;  /* 0x00000004080a7c28 */ /* 0x001fd40008000000 */
[----:B------:R-:W0:Y:S02]  /*1660*/  F2F.F32.F64 R10, R10 ;  /* 0x0000000a000a7310 */ /* 0x000e240000301000 */
[----:B0-----:R-:W-:-:S07]  /*1670*/  FSEL R0, -R10, R10, !P1 ;  /* 0x0000000a0a007208 */ /* 0x001fce0004800100 */
.L_x_11:
[----:B------:R-:W-:Y:S05]  /*1680*/  BSYNC.RECONVERGENT B0 ;  /* 0x0000000000007941 */ /* 0x000fea0003800200 */
.L_x_10:
[----:B------:R-:W-:Y:S02]  /*1690*/  IMAD.MOV.U32 R21, RZ, RZ, 0x37cbac00 ;  /* 0x37cbac00ff157424 */ /* 0x000fe400078e00ff */
[----:B0-----:R-:W-:Y:S01]  /*16a0*/  FMUL R8, R0, R0 ;  /* 0x0000000000087220 */ /* 0x001fe20000400000 */
[C---:B------:R-:W-:Y:S01]  /*16b0*/  LOP3.LUT R10, R22.reuse, 0x1, RZ, 0xc0, !PT ;  /* 0x00000001160a7812 */ /* 0x040fe200078ec0ff */
[----:B------:R-:W-:Y:S01]  /*16c0*/  VIADD R22, R22, 0x1 ;  /* 0x0000000116167836 */ /* 0x000fe20000000000 */
[----:B------:R-:W-:Y:S01]  /*16d0*/  MOV R11, 0x3c0885e4 ;  /* 0x3c0885e4000b7802 */ /* 0x000fe20000000f00 */
[----:B------:R-:W-:Y:S01]  /*16e0*/  FFMA R9, R8, R21, -0.0013887860113754868507 ;  /* 0xbab607ed08097423 */ /* 0x000fe20000000015 */
[----:B------:R-:W-:Y:S01]  /*16f0*/  ISETP.NE.U32.AND P0, PT, R10, 0x1, PT ;  /* 0x000000010a00780c */ /* 0x000fe20003f05070 */
[----:B------:R-:W-:Y:S01]  /*1700*/  IMAD.MOV.U32 R10, RZ, RZ, 0x3e2aaaa8 ;  /* 0x3e2aaaa8ff0a7424 */ /* 0x000fe200078e00ff */
[----:B------:R-:W-:Y:S01]  /*1710*/  LOP3.LUT P1, RZ, R22, 0x2, RZ, 0xc0, !PT ;  /* 0x0000000216ff7812 */ /* 0x000fe2000782c0ff */
[----:B------:R-:W-:Y:S01]  /*1720*/  BSSY.RECONVERGENT B0, `(.L_x_15) ;  /* 0x000006b000007945 */ /* 0x000fe20003800200 */
[----:B------:R-:W-:-:S02]  /*1730*/  FSEL R9, R9, -0.00019574658654164522886, P0 ;  /* 0xb94d415309097808 */ /* 0x000fc40000000000 */
[----:B------:R-:W-:Y:S02]  /*1740*/  FSEL R11, R11, 0.041666727513074874878, !P0 ;  /* 0x3d2aaabb0b0b7808 */ /* 0x000fe40004000000 */
[----:B------:R-:W-:Y:S02]  /*1750*/  FSEL R0, R0, 1, !P0 ;  /* 0x3f80000000007808 */ /* 0x000fe40004000000 */
[----:B------:R-:W-:Y:S01]  /*1760*/  FSEL R10, -R10, -0.4999999701976776123, !P0 ;  /* 0xbeffffff0a0a7808 */ /* 0x000fe20004000100 */
[C---:B------:R-:W-:Y:S01]  /*1770*/  FFMA R11, R8.reuse, R9, R11 ;  /* 0x00000009080b7223 */ /* 0x040fe2000000000b */
[----:B------:R-:W-:Y:S01]  /*1780*/  ISETP.NE.AND P2, PT, R23, RZ, PT ;  /* 0x000000ff1700720c */ /* 0x000fe20003f45270 */
[C---:B------:R-:W-:Y:S02]  /*1790*/  FFMA R9, R8.reuse, R0, RZ ;  /* 0x0000000008097223 */ /* 0x040fe400000000ff */
[----:B------:R-:W-:-:S04]  /*17a0*/  FFMA R10, R8, R11, R10 ;  /* 0x0000000b080a7223 */ /* 0x000fc8000000000a */
[----:B------:R-:W-:-:S04]  /*17b0*/  FFMA R0, R9, R10, R0 ;  /* 0x0000000a09007223 */ /* 0x000fc80000000000 */
[----:B------:R-:W-:-:S04]  /*17c0*/  @P1 FADD R0, RZ, -R0 ;  /* 0x80000000ff001221 */ /* 0x000fc80000000000 */
[----:B------:R-:W-:-:S04]  /*17d0*/  FMUL R0, R5, R0 ;  /* 0x0000000005007220 */ /* 0x000fc80000400000 */
[----:B------:R-:W-:Y:S01]  /*17e0*/  FFMA R13, R13, 0.66332495212554931641, R0 ;  /* 0x3f29cfaa0d0d7823 */ /* 0x000fe20000000000 */
[----:B------:R-:W-:Y:S06]  /*17f0*/  @!P2 BRA `(.L_x_16) ;  /* 0x000000040074a947 */ /* 0x000fec0003800000 */
[----:B------:R-:W-:-:S13]  /*1800*/  FSETP.NEU.AND P0, PT, |R7|, +INF , PT ;  /* 0x7f8000000700780b */ /* 0x000fda0003f0d200 */
[----:B------:R-:W-:Y:S01]  /*1810*/  @!P0 FMUL R15, RZ, R7 ;  /* 0x00000007ff0f8220 */ /* 0x000fe20000400000 */
[----:B------:R-:W-:Y:S01]  /*1820*/  @!P0 MOV R14, RZ ;  /* 0x000000ff000e8202 */ /* 0x000fe20000000f00 */
[----:B------:R-:W-:Y:S06]  /*1830*/  @!P0 BRA `(.L_x_16) ;  /* 0x0000000400648947 */ /* 0x000fec0003800000 */
[----:B------:R-:W-:Y:S01]  /*1840*/  IMAD.SHL.U32 R0, R7, 0x100, RZ ;  /* 0x0000010007007824 */ /* 0x000fe200078e00ff */
[----:B------:R-:W-:Y:S01]  /*1850*/  CS2R R14, SRZ ;  /* 0x00000000000e7805 */ /* 0x000fe2000001ff00 */
[----:B------:R-:W0:Y:S03]  /*1860*/  LDCU.64 UR8, c[0x4][0x40] ;  /* 0x01000800ff0877ac */ /* 0x000e260008000a00 */
[----:B------:R-:W-:Y:S01]  /*1870*/  LOP3.LUT R23, R0, 0x80000000, RZ, 0xfc, !PT ;  /* 0x8000000000177812 */ /* 0x000fe200078efcff */
[----:B------:R-:W-:Y:S01]  /*1880*/  UMOV UR5, URZ ;  /* 0x000000ff00057c82 */ /* 0x000fe20008000000 */
[----:B------:R-:W-:-:S05]  /*1890*/  UMOV UR4, URZ ;  /* 0x000000ff00047c82 */ /* 0x000fca0008000000 */
.L_x_17:
[----:B0-----:R-:W-:Y:S01]  /*18a0*/  IMAD.U32 R8, RZ, RZ, UR8 ;  /* 0x00000008ff087e24 */ /* 0x001fe2000f8e00ff */
[----:B------:R-:W-:-:S05]  /*18b0*/  MOV R9, UR9 ;  /* 0x0000000900097c02 */ /* 0x000fca0008000f00 */
        /* <DEDUP_REMOVED lines=9> */
[----:B------:R-:W-:-:S02]  /*1950*/  ISETP.EQ.AND P4, PT, R14, 0x10, PT ;  /* 0x000000100e00780c */ /* 0x000fc40003f82270 */
[C---:B------:R-:W-:Y:S01]  /*1960*/  ISETP.EQ.AND P5, PT, R14.reuse, 0x14, PT ;  /* 0x000000140e00780c */ /* 0x040fe20003fa2270 */
[----:B------:R-:W-:Y:S02]  /*1970*/  VIADD R14, R14, 0x4 ;  /* 0x000000040e0e7836 */ /* 0x000fe40000000000 */
[----:B--2---:R-:W-:-:S03]  /*1980*/  IMAD.WIDE.U32 R10, R8, R23, RZ ;  /* 0x00000017080a7225 */ /* 0x004fc600078e00ff */
[----:B------:R-:W-:-:S04]  /*1990*/  IADD3 R0, P6, PT, R10, R15, RZ ;  /* 0x0000000f0a007210 */ /* 0x000fc80007fde0ff */
[----:B------:R-:W-:Y:S01]  /*19a0*/  IADD3.X R15, PT, PT, R11, UR5, RZ, P6, !PT ;  /* 0x000000050b0f7c10 */ /* 0x000fe2000b7fe4ff */
[--C-:B------:R-:W-:Y:S01]  /*19b0*/  @P0 IMAD.MOV.U32 R12, RZ, RZ, R0.reuse ;  /* 0x000000ffff0c0224 */ /* 0x100fe200078e0000 */
[-C--:B------:R-:W-:Y:S01]  /*19c0*/  @P2 MOV R17, R0.reuse ;  /* 0x0000000000112202 */ /* 0x080fe20000000f00 */
[--C-:B------:R-:W-:Y:S01]  /*19d0*/  @P1 IMAD.MOV.U32 R16, RZ, RZ, R0.reuse ;  /* 0x000000ffff101224 */ /* 0x100fe200078e0000 */
[----:B------:R-:W-:Y:S01]  /*19e0*/  @P5 MOV R20, R0 ;  /* 0x0000000000145202 */ /* 0x000fe20000000f00 */
[--C-:B------:R-:W-:Y:S02]  /*19f0*/  @P3 IMAD.MOV.U32 R18, RZ, RZ, R0.reuse ;  /* 0x000000ffff123224 */ /* 0x100fe400078e0000 */
[----:B------:R-:W-:Y:S01]  /*1a00*/  @P4 IMAD.MOV.U32 R19, RZ, RZ, R0 ;  /* 0x000000ffff134224 */ /* 0x000fe200078e0000 */
        /* <DEDUP_REMOVED lines=13> */
[----:B------:R-:W-:-:S03]  /*1ae0*/  ISETP.EQ.AND P5, PT, R10, RZ, PT ;  /* 0x000000ff0a00720c */ /* 0x000fc60003fa2270 */
[--C-:B------:R-:W-:Y:S01]  /*1af0*/  @P3 IMAD.MOV.U32 R0, RZ, RZ, R12.reuse ;  /* 0x000000ffff003224 */ /* 0x100fe200078e000c */
[C---:B------:R-:W-:Y:S01]  /*1b00*/  ISETP.EQ.AND P3, PT, R10.reuse, -0x4, PT ;  /* 0xfffffffc0a00780c */ /* 0x040fe20003f62270 */
[----:B------:R-:W-:Y:S01]  /*1b10*/  @P4 IMAD.MOV.U32 R8, RZ, RZ, R12 ;  /* 0x000000ffff084224 */ /* 0x000fe200078e000c */
[----:B------:R-:W-:Y:S01]  /*1b20*/  @P4 MOV R0, R16 ;  /* 0x0000001000004202 */ /* 0x000fe20000000f00 */
[----:B------:R-:W-:Y:S01]  /*1b30*/  @P2 IMAD.MOV.U32 R8, RZ, RZ, R16 ;  /* 0x000000ffff082224 */ /* 0x000fe200078e0010 */
[----:B------:R-:W-:Y:S01]  /*1b40*/  ISETP.EQ.AND P4, PT, R10, 0x4, PT ;  /* 0x000000040a00780c */ /* 0x000fe20003f82270 */
[----:B------:R-:W-:Y:S01]  /*1b50*/  @P2 IMAD.MOV.U32 R0, RZ, RZ, R17 ;  /* 0x000000ffff002224 */ /* 0x000fe200078e0011 */
[----:B------:R-:W-:Y:S01]  /*1b60*/  @P1 MOV R8, R17 ;  /* 0x0000001100081202 */ /* 0x000fe20000000f00 */
[--C-:B------:R-:W-:Y:S01]  /*1b70*/  @P1 IMAD.MOV.U32 R0, RZ, RZ, R18.reuse ;  /* 0x000000ffff001224 */ /* 0x100fe200078e0012 */
[----:B------:R-:W-:Y:S01]  /*1b80*/  @P0 MOV R0, R19 ;  /* 0x0000001300000202 */ /* 0x000fe20000000f00 */
[----:B------:R-:W-:-:S04]  /*1b90*/  @P0 IMAD.MOV.U32 R8, RZ, RZ, R18 ;  /* 0x000000ffff080224 */ /* 0x000fc800078e0012 */
[----:B------:R-:W-:Y:S01]  /*1ba0*/  @P3 IMAD.MOV.U32 R8, RZ, RZ, R19 ;  /* 0x000000ffff083224 */ /* 0x000fe200078e0013 */
[----:B------:R-:W-:Y:S01]  /*1bb0*/  @P5 MOV R8, R20 ;  /* 0x0000001400085202 */ /* 0x000fe20000000f00 */
[----:B------:R-:W-:Y:S02]  /*1bc0*/  @P3 IMAD.MOV.U32 R0, RZ, RZ, R20 ;  /* 0x000000ffff003224 */ /* 0x000fe400078e0014 */
[--C-:B------:R-:W-:Y:S02]  /*1bd0*/  @P5 IMAD.MOV.U32 R0, RZ, RZ, R15.reuse ;  /* 0x000000ffff005224 */ /* 0x100fe400078e000f */
[----:B------:R-:W-:Y:S01]  /*1be0*/  @P4 IMAD.MOV.U32 R8, RZ, RZ, R15 ;  /* 0x000000ffff084224 */ /* 0x000fe200078e000f */
[----:B------:R-:W-:Y:S06]  /*1bf0*/  @!P6 BRA `(.L_x_19) ;  /* 0x000000000028e947 */ /* 0x000fec0003800000 */
[----:B------:R-:W-:Y:S01]  /*1c00*/  @P1 MOV R12, R16 ;  /* 0x00000010000c1202 */ /* 0x000fe20000000f00 */
[----:B------:R-:W-:Y:S01]  /*1c10*/  @P0 IMAD.MOV.U32 R12, RZ, RZ, R17 ;  /* 0x000000ffff0c0224 */ /* 0x000fe200078e0011 */
[----:B------:R-:W-:Y:S01]  /*1c20*/  ISETP.EQ.AND P0, PT, R10, 0x8, PT ;  /* 0x000000080a00780c */ /* 0x000fe20003f02270 */
[----:B------:R-:W-:Y:S01]  /*1c30*/  @P3 IMAD.MOV.U32 R12, RZ, RZ, R18 ;  /* 0x000000ffff0c3224 */ /* 0x000fe200078e0012 */
[----:B------:R-:W-:Y:S01]  /*1c40*/  @P5 MOV R12, R19 ;  /* 0x00000013000c5202 */ /* 0x000fe20000000f00 */
[----:B------:R-:W-:Y:S01]  /*1c50*/  @P4 IMAD.MOV.U32 R12, RZ, RZ, R20 ;  /* 0x000000ffff0c4224 */ /* 0x000fe200078e0014 */
[----:B------:R-:W-:-:S04]  /*1c60*/  LOP3.LUT R9, R9, 0x1f, RZ, 0xc0, !PT ;  /* 0x0000001f09097812 */ /* 0x000fc800078ec0ff */
[----:B------:R-:W-:-:S05]  /*1c70*/  SHF.L.W.U32.HI R0, R8, R9, R0 ;  /* 0x0000000908007219 */ /* 0x000fca0000010e00 */
[----:B------:R-:W-:-:S05]  /*1c80*/  @P0 IMAD.MOV.U32 R12, RZ, RZ, R15 ;  /* 0x000000ffff0c0224 */ /* 0x000fca00078e000f */
[----:B------:R-:W-:-:S07]  /*1c90*/  SHF.L.W.U32.HI R8, R12, R9, R8 ;  /* 0x000000090c087219 */ /* 0x000fce0000010e08 */
.L_x_19:
[----:B------:R-:W-:Y:S05]  /*1ca0*/  BSYNC.RECONVERGENT B1 ;  /* 0x0000000000017941 */ /* 0x000fea0003800200 */
.L_x_18:
[C---:B------:R-:W-:Y:S01]  /*1cb0*/  SHF.L.W.U32.HI R14, R8.reuse, 0x2, R0 ;  /* 0x00000002080e7819 */ /* 0x040fe20000010e00 */
[----:B------:R-:W-:Y:S01]  /*1cc0*/  UMOV UR4, 0x54442d19 ;  /* 0x54442d1900047882 */ /* 0x000fe20000000000 */
[----:B------:R-:W-:Y:S01]  /*1cd0*/  SHF.L.U32 R8, R8, 0x2, RZ ;  /* 0x0000000208087819 */ /* 0x000fe200000006ff */
[----:B------:R-:W-:Y:S01]  /*1ce0*/  UMOV UR5, 0x3bf921fb ;  /* 0x3bf921fb00057882 */ /* 0x000fe20000000000 */
[----:B------:R-:W-:Y:S02]  /*1cf0*/  SHF.R.S32.HI R9, RZ, 0x1f, R14 ;  /* 0x0000001fff097819 */ /* 0x000fe4000001140e */
[----:B------:R-:W-:Y:S02]  /*1d00*/  SHF.R.U32.HI R0, RZ, 0x1e, R0 ;  /* 0x0000001eff007819 */ /* 0x000fe40000011600 */
[C---:B------:R-:W-:Y:S02]  /*1d10*/  LOP3.LUT R10, R9.reuse, R8, RZ, 0x3c, !PT ;  /* 0x00000008090a7212 */ /* 0x040fe400078e3cff */
[----:B------:R-:W-:-:S02]  /*1d20*/  LOP3.LUT R11, R9, R14, RZ, 0x3c, !PT ;  /* 0x0000000e090b7212 */ /* 0x000fc400078e3cff */
[----:B------:R-:W-:Y:S02]  /*1d30*/  ISETP.GE.AND P1, PT, R7, RZ, PT ;  /* 0x000000ff0700720c */ /* 0x000fe40003f26270 */
[----:B------:R-:W0:Y:S01]  /*1d40*/  I2F.F64.S64 R8, R10 ;  /* 0x0000000a00087312 */ /* 0x000e220000301c00 */
[C---:B------:R-:W-:Y:S02]  /*1d50*/  LOP3.LUT R7, R14.reuse, R7, RZ, 0x3c, !PT ;  /* 0x000000070e077212 */ /* 0x040fe400078e3cff */
[----:B------:R-:W-:Y:S02]  /*1d60*/  LEA.HI R14, R14, R0, RZ, 0x1 ;  /* 0x000000000e0e7211 */ /* 0x000fe400078f08ff */
[----:B------:R-:W-:-:S03]  /*1d70*/  ISETP.GE.AND P0, PT, R7, RZ, PT ;  /* 0x000000ff0700720c */ /* 0x000fc60003f06270 */
[----:B------:R-:W-:-:S05]  /*1d80*/  IMAD.MOV R0, RZ, RZ, -R14 ;  /* 0x000000ffff007224 */ /* 0x000fca00078e0a0e */
[----:B------:R-:W-:Y:S01]  /*1d90*/  @!P1 MOV R14, R0 ;  /* 0x00000000000e9202 */ /* 0x000fe20000000f00 */
[----:B0-----:R-:W-:-:S10]  /*1da0*/  DMUL R8, R8, UR4 ;  /* 0x0000000408087c28 */ /* 0x001fd40008000000 */
[----:B------:R-:W0:Y:S02]  /*1db0*/  F2F.F32.F64 R8, R8 ;  /* 0x0000000800087310 */ /* 0x000e240000301000 */
[----:B0-----:R-:W-:-:S07]  /*1dc0*/  FSEL R15, -R8, R8, !P0 ;  /* 0x00000008080f7208 */ /* 0x001fce0004000100 */
.L_x_16:
[----:B------:R-:W-:Y:S05]  /*1dd0*/  BSYNC.RECONVERGENT B0 ;  /* 0x0000000000007941 */ /* 0x000fea0003800200 */
.L_x_15:
[----:B------:R-:W2:Y:S04]  /*1de0*/  LDG.E R12, desc[UR6][R2.64] ;  /* 0x00000006020c7981 */ /* 0x000ea8000c1e1900 */
[----:B------:R-:W3:Y:S04]  /*1df0*/  LDG.E R11, desc[UR6][R2.64+0x14] ;  /* 0x00001406020b7981 */ /* 0x000ee8000c1e1900 */
[----:B------:R-:W4:Y:S01]  /*1e00*/  LDG.E R7, desc[UR6][R2.64+0x4] ;  /* 0x0000040602077981 */ /* 0x000f22000c1e1900 */
[----:B------:R-:W-:Y:S01]  /*1e10*/  FMUL R8, R15, R15 ;  /* 0x0000000f0f087220 */ /* 0x000fe20000400000 */
[----:B------:R-:W-:Y:S01]  /*1e20*/  LOP3.LUT R0, R14, 0x1, RZ, 0xc0, !PT ;  /* 0x000000010e007812 */ /* 0x000fe200078ec0ff */
[----:B------:R-:W-:Y:S01]  /*1e30*/  IMAD.MOV.U32 R9, RZ, RZ, 0x3d2aaabb ;  /* 0x3d2aaabbff097424 */ /* 0x000fe200078e00ff */
[----:B------:R-:W-:Y:S01]  /*1e40*/  MOV R10, 0x3effffff ;  /* 0x3effffff000a7802 */ /* 0x000fe20000000f00 */
[----:B------:R-:W-:Y:S01]  /*1e50*/  FFMA R21, R8, R21, -0.0013887860113754868507 ;  /* 0xbab607ed08157423 */ /* 0x000fe20000000015 */
[----:B------:R-:W-:-:S02]  /*1e60*/  ISETP.NE.U32.AND P0, PT, R0, 0x1, PT ;  /* 0x000000010000780c */ /* 0x000fc40003f05070 */
[----:B------:R-:W-:Y:S02]  /*1e70*/  LOP3.LUT P1, RZ, R14, 0x2, RZ, 0xc0, !PT ;  /* 0x000000020eff7812 */ /* 0x000fe4000782c0ff */
[----:B------:R-:W-:Y:S02]  /*1e80*/  FSEL R21, R21, -0.00019574658654164522886, !P0 ;  /* 0xb94d415315157808 */ /* 0x000fe40004000000 */
[----:B------:R-:W-:Y:S02]  /*1e90*/  FSEL R9, R9, 0.0083327032625675201416, !P0 ;  /* 0x3c0885e409097808 */ /* 0x000fe40004000000 */
[----:B------:R-:W-:Y:S02]  /*1ea0*/  FSEL R10, -R10, -0.16666662693023681641, !P0 ;  /* 0xbe2aaaa80a0a7808 */ /* 0x000fe40004000100 */
[----:B------:R-:W-:Y:S01]  /*1eb0*/  FSEL R0, R15, 1, P0 ;  /* 0x3f8000000f007808 */ /* 0x000fe20000000000 */
[----:B------:R-:W-:-:S04]  /*1ec0*/  FFMA R9, R8, R21, R9 ;  /* 0x0000001508097223 */ /* 0x000fc80000000009 */
[C---:B------:R-:W-:Y:S01]  /*1ed0*/  FFMA R10, R8.reuse, R9, R10 ;  /* 0x00000009080a7223 */ /* 0x040fe2000000000a */
[----:B------:R-:W-:-:S04]  /*1ee0*/  FFMA R9, R8, R0, RZ ;  /* 0x0000000008097223 */ /* 0x000fc800000000ff */
[----:B------:R-:W-:-:S04]  /*1ef0*/  FFMA R0, R9, R10, R0 ;  /* 0x0000000a09007223 */ /* 0x000fc80000000000 */
[----:B------:R-:W-:-:S04]  /*1f00*/  @P1 FADD R0, RZ, -R0 ;  /* 0x80000000ff001221 */ /* 0x000fc80000000000 */
[----:B------:R-:W-:Y:S01]  /*1f10*/  FMUL R5, R5, R0 ;  /* 0x0000000005057220 */ /* 0x000fe20000400000 */
[----:B------:R-:W-:-:S03]  /*1f20*/  FMUL R0, R6, 0.56568539142608642578 ;  /* 0x3f10d0c206007820 */ /* 0x000fc60000400000 */
[----:B------:R-:W-:Y:S01]  /*1f30*/  FFMA R4, R4, 0.66332495212554931641, R5 ;  /* 0x3f29cfaa04047823 */ /* 0x000fe20000000005 */
[----:B--2---:R-:W-:Y:S01]  /*1f40*/  FFMA R13, R13, 0.10000000149011611938, R12 ;  /* 0x3dcccccd0d0d7823 */ /* 0x004fe2000000000c */
[----:B---3--:R-:W-:-:S04]  /*1f50*/  FFMA R11, R0, 0.10000000149011611938, R11 ;  /* 0x3dcccccd000b7823 */ /* 0x008fc8000000000b */
[----:B------:R-:W-:Y:S01]  /*1f60*/  STG.E desc[UR6][R2.64], R13 ;  /* 0x0000000d02007986 */ /* 0x000fe2000c101906 */
[----:B----4-:R-:W-:-:S03]  /*1f70*/  FFMA R7, R4, 0.10000000149011611938, R7 ;  /* 0x3dcccccd04077823 */ /* 0x010fc60000000007 */
[----:B------:R-:W-:Y:S04]  /*1f80*/  STG.E desc[UR6][R2.64+0x14], R11 ;  /* 0x0000140b02007986 */ /* 0x000fe8000c101906 */
[----:B------:R-:W-:Y:S01]  /*1f90*/  STG.E desc[UR6][R2.64+0x4], R7 ;  /* 0x0000040702007986 */ /* 0x000fe2000c101906 */
[----:B------:R-:W-:Y:S05]  /*1fa0*/  EXIT ;  /* 0x000000000000794d */ /* 0x000fea0003800000 */
        .weak           $__internal_0_$__cuda_sm20_sqrt_rn_f32_slowpath
        .type           $__internal_0_$__cuda_sm20_sqrt_rn_f32_slowpath,@function
        .size           $__internal_0_$__cuda_sm20_sqrt_rn_f32_slowpath,(.L_x_31 - $__internal_0_$__cuda_sm20_sqrt_rn_f32_slowpath)
$__internal_0_$__cuda_sm20_sqrt_rn_f32_slowpath:
[----:B------:R-:W-:-:S13]  /*1fb0*/  LOP3.LUT P0, RZ, R0, 0x7fffffff, RZ, 0xc0, !PT ;  /* 0x7fffffff00ff7812 */ /* 0x000fda000780c0ff */
[----:B------:R-:W-:Y:S01]  /*1fc0*/  @!P0 IMAD.MOV.U32 R10, RZ, RZ, R0 ;  /* 0x000000ffff0a8224 */ /* 0x000fe200078e0000 */
[----:B------:R-:W-:Y:S06]  /*1fd0*/  @!P0 BRA `(.L_x_20) ;  /* 0x0000000000448947 */ /* 0x000fec0003800000 */
[----:B------:R-:W-:-:S13]  /*1fe0*/  FSETP.GEU.FTZ.AND P0, PT, R0, RZ, PT ;  /* 0x000000ff0000720b */ /* 0x000fda0003f1e000 */
[----:B------:R-:W-:Y:S01]  /*1ff0*/  @!P0 MOV R10, 0x7fffffff ;  /* 0x7fffffff000a8802 */ /* 0x000fe20000000f00 */
[----:B------:R-:W-:Y:S06]  /*2000*/  @!P0 BRA `(.L_x_20) ;  /* 0x0000000000388947 */ /* 0x000fec0003800000 */
[----:B------:R-:W-:-:S13]  /*2010*/  FSETP.GTU.FTZ.AND P0, PT, |R0|, +INF , PT ;  /* 0x7f8000000000780b */ /* 0x000fda0003f1c200 */
[----:B------:R-:W-:Y:S01]  /*2020*/  @P0 FADD.FTZ R10, R0, 1 ;  /* 0x3f800000000a0421 */ /* 0x000fe20000010000 */
[----:B------:R-:W-:Y:S06]  /*2030*/  @P0 BRA `(.L_x_20) ;  /* 0x00000000002c0947 */ /* 0x000fec0003800000 */
[----:B------:R-:W-:-:S13]  /*2040*/  FSETP.NEU.FTZ.AND P0, PT, |R0|, +INF , PT ;  /* 0x7f8000000000780b */ /* 0x000fda0003f1d200 */
[----:B------:R-:W-:Y:S01]  /*2050*/  @!P0 IMAD.MOV.U32 R10, RZ, RZ, R0 ;  /* 0x000000ffff0a8224 */ /* 0x000fe200078e0000 */
[----:B------:R-:W-:Y:S06]  /*2060*/  @!P0 BRA `(.L_x_20) ;  /* 0x0000000000208947 */ /* 0x000fec0003800000 */
[----:B------:R-:W-:-:S04]  /*2070*/  FFMA R0, R0, 1.84467440737095516160e+19, RZ ;  /* 0x5f80000000007823 */ /* 0x000fc800000000ff */
[----:B------:R-:W0:Y:S02]  /*2080*/  MUFU.RSQ R11, R0 ;  /* 0x00000000000b7308 */ /* 0x000e240000001400 */
[----:B0-----:R-:W-:Y:S01]  /*2090*/  FMUL.FTZ R15, R0, R11 ;  /* 0x0000000b000f7220 */ /* 0x001fe20000410000 */
[----:B------:R-:W-:-:S03]  /*20a0*/  FMUL.FTZ R11, R11, 0.5 ;  /* 0x3f0000000b0b7820 */ /* 0x000fc60000410000 */
[----:B------:R-:W-:-:S04]  /*20b0*/  FADD.FTZ R10, -R15, -RZ ;  /* 0x800000ff0f0a7221 */ /* 0x000fc80000010100 */
[----:B------:R-:W-:-:S04]  /*20c0*/  FFMA R10, R15, R10, R0 ;  /* 0x0000000a0f0a7223 */ /* 0x000fc80000000000 */
[----:B------:R-:W-:-:S04]  /*20d0*/  FFMA R10, R10, R11, R15 ;  /* 0x0000000b0a0a7223 */ /* 0x000fc8000000000f */
[----:B------:R-:W-:-:S07]  /*20e0*/  FMUL.FTZ R10, R10, 2.3283064365386962891e-10 ;  /* 0x2f8000000a0a7820 */ /* 0x000fce0000410000 */
.L_x_20:
[----:B------:R-:W-:Y:S01]  /*20f0*/  HFMA2 R11, -RZ, RZ, 0, 0 ;  /* 0x00000000ff0b7431 */ /* 0x000fe200000001ff */
[----:B------:R-:W-:Y:S01]  /*2100*/  MOV R0, R10 ;  /* 0x0000000a00007202 */ /* 0x000fe20000000f00 */
[----:B------:R-:W-:-:S04]  /*2110*/  IMAD.MOV.U32 R10, RZ, RZ, R12 ;  /* 0x000000ffff0a7224 */ /* 0x000fc800078e000c */
[----:B------:R-:W-:Y:S05]  /*2120*/  RET.REL.NODEC R10 `(_Z12update_stateP8ParticlemP17curandStateXORWOW) ;  /* 0xffffffdc0ab47950 */ /* 0x000fea0003c3ffff */
.L_x_21:
[----:B------:R-:W-:-:S00]  /*2130*/  BRA `(.L_x_21) ;  /* 0xfffffffc00fc7947 */ /* 0x000fc0000383ffff */
[----:B------:R-:W-:-:S00]  /*2140*/  NOP ;  /* 0x0000000000007918 */ /* 0x000fc00000000000 */
        /* <DEDUP_REMOVED lines=11> */
.L_x_31:


//--------------------- .text._Z9setup_rngP17curandStateXORWOW --------------------------
	.section	.text._Z9setup_rngP17curandStateXORWOW,"ax",@progbits
	.align	128
        .global         _Z9setup_rngP17curandStateXORWOW
        .type           _Z9setup_rngP17curandStateXORWOW,@function
        .size           _Z9setup_rngP17curandStateXORWOW,(.L_x_33 - _Z9setup_rngP17curandStateXORWOW)
        .other          _Z9setup_rngP17curandStateXORWOW,@"STO_CUDA_ENTRY STV_DEFAULT"
_Z9setup_rngP17curandStateXORWOW:
.text._Z9setup_rngP17curandStateXORWOW:
[----:B------:R-:W-:Y:S01]  /*0000*/  LDC R1, c[0x0][0x37c] ;  /* 0x0000df00ff017b82 */ /* 0x000fe20000000800 */
[----:B------:R-:W0:Y:S07]  /*0010*/  S2R R13, SR_TID.X ;  /* 0x00000000000d7919 */ /* 0x000e2e0000002100 */
[----:B------:R-:W1:Y:S01]  /*0020*/  LDC.64 R6, c[0x0][0x380] ;  /* 0x0000e000ff067b82 */ /* 0x000e620000000a00 */
[----:B------:R-:W0:Y:S01]  /*0030*/  LDCU UR6, c[0x0][0x360] ;  /* 0x00006c00ff0677ac */ /* 0x000e220008000800 */
[----:B------:R-:W-:Y:S01]  /*0040*/  IMAD.MOV.U32 R2, RZ, RZ, 0x3198c20f ;  /* 0x3198c20fff027424 */ /* 0x000fe200078e00ff */
[----:B------:R-:W0:Y:S01]  /*0050*/  S2R R0, SR_CTAID.X ;  /* 0x0000000000007919 */ /* 0x000e220000002500 */
[----:B------:R-:W-:Y:S01]  /*0060*/  IMAD.MOV.U32 R3, RZ, RZ, 0x5efdb30c ;  /* 0x5efdb30cff037424 */ /* 0x000fe200078e00ff */
[----:B------:R-:W2:Y:S01]  /*0070*/  LDCU.64 UR4, c[0x0][0x358] ;  /* 0x00006b00ff0477ac */ /* 0x000ea20008000a00 */
[----:B------:R-:W-:Y:S01]  /*0080*/  IMAD.MOV.U32 R4, RZ, RZ, 0x423bb012 ;  /* 0x423bb012ff047424 */ /* 0x000fe200078e00ff */
[----:B------:R-:W-:Y:S01]  /*0090*/  BSSY.RECONVERGENT B0, `(.L_x_22) ;  /* 0x00000db000007945 */ /* 0x000fe20003800200 */
[----:B------:R-:W-:-:S02]  /*00a0*/  IMAD.MOV.U32 R5, RZ, RZ, -0x75bd8fc ;  /* 0xf8a42704ff057424 */ /* 0x000fc400078e00ff */
[----:B------:R-:W-:Y:S02]  /*00b0*/  IMAD.MOV.U32 R8, RZ, RZ, -0x23270784 ;  /* 0xdcd8f87cff087424 */ /* 0x000fe400078e00ff */
[----:B------:R-:W-:Y:S02]  /*00c0*/  IMAD.MOV.U32 R9, RZ, RZ, 0x57fa2510 ;  /* 0x57fa2510ff097424 */ /* 0x000fe400078e00ff */
[----:B0-----:R-:W-:-:S04]  /*00d0*/  IMAD R13, R0, UR6, R13 ;  /* 0x00000006000d7c24 */ /* 0x001fc8000f8e020d */
[C---:B-1----:R-:W-:Y:S01]  /*00e0*/  IMAD.WIDE R6, R13.reuse, 0x30, R6 ;  /* 0x000000300d067825 */ /* 0x042fe200078e0206 */
[----:B------:R-:W-:-:S04]  /*00f0*/  ISETP.NE.AND P0, PT, R13, RZ, PT ;  /* 0x000000ff0d00720c */ /* 0x000fc80003f05270 */
[----:B--2---:R0:W-:Y:S04]  /*0100*/  STG.E.64 desc[UR4][R6.64], R2 ;  /* 0x0000000206007986 */ /* 0x0041e8000c101b04 */
[----:B------:R0:W-:Y:S04]  /*0110*/  STG.E.64 desc[UR4][R6.64+0x8], R4 ;  /* 0x0000080406007986 */ /* 0x0001e8000c101b04 */
[----:B------:R0:W-:Y:S01]  /*0120*/  STG.E.64 desc[UR4][R6.64+0x10], R8 ;  /* 0x0000100806007986 */ /* 0x0001e2000c101b04 */
[----:B------:R-:W-:Y:S05]  /*0130*/  @!P0 BRA `(.L_x_23) ;  /* 0x0000000c00408947 */ /* 0x000fea0003800000 */
[----:B------:R-:W-:Y:S01]  /*0140*/  SHF.R.S32.HI R0, RZ, 0x1f, R13 ;  /* 0x0000001fff007819 */ /* 0x000fe2000001140d */
[----:B------:R-:W-:-:S07]  /*0150*/  IMAD.MOV.U32 R12, RZ, RZ, RZ ;  /* 0x000000ffff0c7224 */ /* 0x000fce00078e00ff */
.L_x_29:
[----:B0-----:R-:W-:Y:S01]  /*0160*/  LOP3.LUT R2, R13, 0x3, RZ, 0xc0, !PT ;  /* 0x000000030d027812 */ /* 0x001fe200078ec0ff */
[----:B------:R-:W-:Y:S03]  /*0170*/  BSSY.RECONVERGENT B1, `(.L_x_24) ;  /* 0x00000c6000017945 */ /* 0x000fe60003800200 */
[----:B------:R-:W-:-:S04]  /*0180*/  ISETP.NE.U32.AND P0, PT, R2, RZ, PT ;  /* 0x000000ff0200720c */ /* 0x000fc80003f05070 */
[----:B------:R-:W-:-:S13]  /*0190*/  ISETP.NE.AND.EX P0, PT, RZ, RZ, PT, P0 ;  /* 0x000000ffff00720c */ /* 0x000fda0003f05300 */
[----:B------:R-:W-:Y:S05]  /*01a0*/  @!P0 BRA `(.L_x_25) ;  /* 0x0000000c00088947 */ /* 0x000fea0003800000 */
[----:B------:R-:W0:Y:S01]  /*01b0*/  LDC.64 R8, c[0x4][RZ] ;  /* 0x01000000ff087b82 */ /* 0x000e220000000a00 */
[----:B------:R-:W-:Y:S02]  /*01c0*/  IMAD.MOV.U32 R14, RZ, RZ, RZ ;  /* 0x000000ffff0e7224 */ /* 0x000fe400078e00ff */
[----:B0-----:R-:W-:-:S07]  /*01d0*/  IMAD.WIDE.U32 R8, R12, 0xc80, R8 ;  /* 0x00000c800c087825 */ /* 0x001fce00078e0008 */
.L_x_28:
[----:B0-----:R-:W-:Y:S01]  /*01e0*/  IMAD.MOV.U32 R15, RZ, RZ, RZ ;  /* 0x000000ffff0f7224 */ /* 0x001fe200078e00ff */
[----:B------:R-:W-:Y:S01]  /*01f0*/  CS2R R2, SRZ ;  /* 0x0000000000027805 */ /* 0x000fe2000001ff00 */
[----:B------:R-:W-:Y:S01]  /*0200*/  IMAD.MOV.U32 R17, RZ, RZ, RZ ;  /* 0x000000ffff117224 */ /* 0x000fe200078e00ff */
[----:B------:R-:W-:-:S07]  /*0210*/  CS2R R4, SRZ ;  /* 0x0000000000047805 */ /* 0x000fce000001ff00 */
.L_x_27:
[----:B------:R-:W-:-:S05]  /*0220*/  IMAD.WIDE.U32 R10, R17, 0x4, R6 ;  /* 0x00000004110a7825 */ /* 0x000fca00078e0006 */
[----:B------:R0:W5:Y:S01]  /*0230*/  LDG.E R16, desc[UR4][R10.64+0x4] ;  /* 0x000004040a107981 */ /* 0x000162000c1e1900 */
[----:B------:R-:W-:-:S07]  /*0240*/  IMAD.MOV.U32 R19, RZ, RZ, RZ ;  /* 0x000000ffff137224 */ /* 0x000fce00078e00ff */
.L_x_26:
[----:B-----5:R-:W-:Y:S01]  /*0250*/  SHF.R.U32.HI R24, RZ, R19, R16 ;  /* 0x00000013ff187219 */ /* 0x020fe20000011610 */
[----:B0-----:R-:W-:-:S03]  /*0260*/  IMAD.SHL.U32 R10, R17, 0x20, RZ ;  /* 0x00000020110a7824 */ /* 0x001fc600078e00ff */
[----:B------:R-:W-:Y:S01]  /*0270*/  LOP3.LUT R11, R24, 0x1, RZ, 0xc0, !PT ;  /* 0x00000001180b7812 */ /* 0x000fe200078ec0ff */
[----:B------:R-:W-:-:S03]  /*0280*/  IMAD.IADD R10, R10, 0x1, R19 ;  /* 0x000000010a0a7824 */ /* 0x000fc600078e0213 */
[----:B------:R-:W-:Y:S01]  /*0290*/  ISETP.NE.U32.AND P0, PT, R11, 0x1, PT ;  /* 0x000000010b00780c */ /* 0x000fe20003f05070 */
[----:B------:R-:W-:-:S03]  /*02a0*/  IMAD R11, R10, 0x5, RZ ;  /* 0x000000050a0b7824 */ /* 0x000fc600078e02ff */
[----:B------:R-:W-:Y:S01]  /*02b0*/  R2P PR, R24, 0x7e ;  /* 0x0000007e18007804 */ /* 0x000fe20000000000 */
[----:B------:R-:W-:-:S08]  /*02c0*/  IMAD.WIDE.U32 R10, R11, 0x4, R8 ;  /* 0x000000040b0a7825 */ /* 0x000fd000078e0008 */
[----:B------:R-:W2:Y:S04]  /*02d0*/  @!P0 LDG.E R18, desc[UR4][R10.64] ;  /* 0x000000040a128981 */ /* 0x000ea8000c1e1900 */
[----:B------:R-:W3:Y:S04]  /*02e0*/  @!P0 LDG.E R20, desc[UR4][R10.64+0x10] ;  /* 0x000010040a148981 */ /* 0x000ee8000c1e1900 */
[----:B------:R-:W4:Y:S04]  /*02f0*/  @P1 LDG.E R22, desc[UR4][R10.64+0x14] ;  /* 0x000014040a161981 */ /* 0x000f28000c1e1900 */
[----:B------:R-:W4:Y:S04]  /*0300*/  @P2 LDG.E R26, desc[UR4][R10.64+0x28] ;  /* 0x000028040a1a2981 */ /* 0x000f28000c1e1900 */
[----:B------:R-:W4:Y:S04]  /*0310*/  @!P0 LDG.E R21, desc[UR4][R10.64+0x4] ;  /* 0x000004040a158981 */ /* 0x000f28000c1e1900 */
[----:B------:R-:W4:Y:S04]  /*0320*/  @!P0 LDG.E R23, desc[UR4][R10.64+0xc] ;  /* 0x00000c040a178981 */ /* 0x000f28000c1e1900 */
[----:B------:R-:W4:Y:S04]  /*0330*/  @P1 LDG.E R25, desc[UR4][R10.64+0x18] ;  /* 0x000018040a191981 */ /* 0x000f28000c1e1900 */
[----:B------:R-:W4:Y:S04]  /*0340*/  @P3 LDG.E R28, desc[UR4][R10.64+0x3c] ;  /* 0x00003c040a1c3981 */ /* 0x000f28000c1e1900 */
[----:B------:R-:W4:Y:S01]  /*0350*/  @P6 LDG.E R27, desc[UR4][R10.64+0x7c] ;  /* 0x00007c040a1b6981 */ /* 0x000f22000c1e1900 */
[----:B--2---:R-:W-:-:S03]  /*0360*/  @!P0 LOP3.LUT R15, R15, R18, RZ, 0x3c, !PT ;  /* 0x000000120f0f8212 */ /* 0x004fc600078e3cff */
[----:B------:R-:W2:Y:S01]  /*0370*/  @!P0 LDG.E R18, desc[UR4][R10.64+0x8] ;  /* 0x000008040a128981 */ /* 0x000ea2000c1e1900 */
[----:B---3--:R-:W-:-:S03]  /*0380*/  @!P0 LOP3.LUT R3, R3, R20, RZ, 0x3c, !PT ;  /* 0x0000001403038212 */ /* 0x008fc600078e3cff */
[----:B------:R-:W3:Y:S01]  /*0390*/  @P1 LDG.E R20, desc[UR4][R10.64+0x24] ;  /* 0x000024040a141981 */ /* 0x000ee2000c1e1900 */
[----:B----4-:R-:W-:-:S03]  /*03a0*/  @P1 LOP3.LUT R15, R15, R22, RZ, 0x3c, !PT ;  /* 0x000000160f0f1212 */ /* 0x010fc600078e3cff */
[----:B------:R-:W4:Y:S01]  /*03b0*/  @P2 LDG.E R22, desc[UR4][R10.64+0x38] ;  /* 0x000038040a162981 */ /* 0x000f22000c1e1900 */
[----:B------:R-:W-:-:S03]  /*03c0*/  @P2 LOP3.LUT R15, R15, R26, RZ, 0x3c, !PT ;  /* 0x0000001a0f0f2212 */ /* 0x000fc600078e3cff */
[----:B------:R-:W4:Y:S01]  /*03d0*/  @P4 LDG.E R26, desc[UR4][R10.64+0x50] ;  /* 0x000050040a1a4981 */ /* 0x000f22000c1e1900 */
[----:B------:R-:W-:-:S03]  /*03e0*/  @!P0 LOP3.LUT R4, R4, R21, RZ, 0x3c, !PT ;  /* 0x0000001504048212 */ /* 0x000fc600078e3cff */
[----:B------:R-:W4:Y:S01]  /*03f0*/  @P1 LDG.E R21, desc[UR4][R10.64+0x20] ;  /* 0x000020040a151981 */ /* 0x000f22000c1e1900 */
[----:B------:R-:W-:-:S03]  /*0400*/  @!P0 LOP3.LUT R2, R2, R23, RZ, 0x3c, !PT ;  /* 0x0000001702028212 */ /* 0x000fc600078e3cff */
[----:B------:R-:W4:Y:S01]  /*0410*/  @P2 LDG.E R23, desc[UR4][R10.64+0x2c] ;  /* 0x00002c040a172981 */ /* 0x000f22000c1e1900 */
[----:B------:R-:W-:-:S03]  /*0420*/  @P1 LOP3.LUT R4, R4, R25, RZ, 0x3c, !PT ;  /* 0x0000001904041212 */ /* 0x000fc600078e3cff */
[----:B------:R-:W4:Y:S01]  /*0430*/  @P2 LDG.E R25, desc[UR4][R10.64+0x34] ;  /* 0x000034040a192981 */ /* 0x000f22000c1e1900 */
[----:B--2---:R-:W-:-:S03]  /*0440*/  @!P0 LOP3.LUT R5, R5, R18, RZ, 0x3c, !PT ;  /* 0x0000001205058212 */ /* 0x004fc600078e3cff */
[----:B------:R-:W2:Y:S01]  /*0450*/  @P1 LDG.E R18, desc[UR4][R10.64+0x1c] ;  /* 0x00001c040a121981 */ /* 0x000ea2000c1e1900 */
[----:B---3--:R-:W-:-:S03]  /*0460*/  @P1 LOP3.LUT R3, R3, R20, RZ, 0x3c, !PT ;  /* 0x0000001403031212 */ /* 0x008fc600078e3cff */
[----:B------:R-:W3:Y:S01]  /*0470*/  @P2 LDG.E R20, desc[UR4][R10.64+0x30] ;  /* 0x000030040a142981 */ /* 0x000ee2000c1e1900 */
[----:B----4-:R-:W-:-:S03]  /*0480*/  @P2 LOP3.LUT R3, R3, R22, RZ, 0x3c, !PT ;  /* 0x0000001603032212 */ /* 0x010fc600078e3cff */
[----:B------:R-:W4:Y:S01]  /*0490*/  @P3 LDG.E R22, desc[UR4][R10.64+0x4c] ;  /* 0x00004c040a163981 */ /* 0x000f22000c1e1900 */
[----:B------:R-:W-:-:S04]  /*04a0*/  @P3 LOP3.LUT R15, R15, R28, RZ, 0x3c, !PT ;  /* 0x0000001c0f0f3212 */ /* 0x000fc800078e3cff */
[----:B------:R-:W-:Y:S02]  /*04b0*/  @P4 LOP3.LUT R15, R15, R26, RZ, 0x3c, !PT ;  /* 0x0000001a0f0f4212 */ /* 0x000fe400078e3cff */
[----:B------:R-:W-:Y:S01]  /*04c0*/  @P1 LOP3.LUT R2, R2, R21, RZ, 0x3c, !PT ;  /* 0x0000001502021212 */ /* 0x000fe200078e3cff */
[----:B------:R-:W4:Y:S04]  /*04d0*/  @P5 LDG.E R26, desc[UR4][R10.64+0x64] ;  /* 0x000064040a1a5981 */ /* 0x000f28000c1e1900 */
[----:B------:R-:W4:Y:S01]  /*04e0*/  @P3 LDG.E R21, desc[UR4][R10.64+0x40] ;  /* 0x000040040a153981 */ /* 0x000f22000c1e1900 */
[----:B------:R-:W-:Y:S02]  /*04f0*/  @P2 LOP3.LUT R4, R4, R23, RZ, 0x3c, !PT ;  /* 0x0000001704042212 */ /* 0x000fe400078e3cff */
[----:B------:R-:W-:Y:S01]  /*0500*/  @P2 LOP3.LUT R2, R2, R25, RZ, 0x3c, !PT ;  /* 0x0000001902022212 */ /* 0x000fe200078e3cff */
[----:B------:R-:W4:Y:S04]  /*0510*/  @P3 LDG.E R23, desc[UR4][R10.64+0x48] ;  /* 0x000048040a173981 */ /* 0x000f28000c1e1900 */
[----:B------:R-:W4:Y:S01]  /*0520*/  @P4 LDG.E R25, desc[UR4][R10.64+0x54] ;  /* 0x000054040a194981 */ /* 0x000f22000c1e1900 */
[----:B--2---:R-:W-:-:S03]  /*0530*/  @P1 LOP3.LUT R5, R5, R18, RZ, 0x3c, !PT ;  /* 0x0000001205051212 */ /* 0x004fc600078e3cff */
[----:B------:R-:W2:Y:S01]  /*0540*/  @P3 LDG.E R18, desc[UR4][R10.64+0x44] ;  /* 0x000044040a123981 */ /* 0x000ea2000c1e1900 */
[----:B---3--:R-:W-:-:S03]  /*0550*/  @P2 LOP3.LUT R5, R5, R20, RZ, 0x3c, !PT ;  /* 0x0000001405052212 */ /* 0x008fc600078e3cff */
[----:B------:R-:W3:Y:S01]  /*0560*/  @P4 LDG.E R20, desc[UR4][R10.64+0x58] ;  /* 0x000058040a144981 */ /* 0x000ee2000c1e1900 */
[----:B----4-:R-:W-:-:S03]  /*0570*/  @P3 LOP3.LUT R3, R3, R22, RZ, 0x3c, !PT ;  /* 0x0000001603033212 */ /* 0x010fc600078e3cff */
[----:B------:R-:W4:Y:S01]  /*0580*/  @P4 LDG.E R22, desc[UR4][R10.64+0x60] ;  /* 0x000060040a164981 */ /* 0x000f22000c1e1900 */
[----:B------:R-:W-:Y:S02]  /*0590*/  LOP3.LUT P0, RZ, R24, 0x80, RZ, 0xc0, !PT ;  /* 0x0000008018ff7812 */ /* 0x000fe4000780c0ff */
[----:B------:R-:W-:Y:S02]  /*05a0*/  @P5 LOP3.LUT R15, R15, R26, RZ, 0x3c, !PT ;  /* 0x0000001a0f0f5212 */ /* 0x000fe400078e3cff */
[----:B------:R-:W4:Y:S01]  /*05b0*/  @P6 LDG.E R26, desc[UR4][R10.64+0x78] ;  /* 0x000078040a1a6981 */ /* 0x000f22000c1e1900 */
[----:B------:R-:W-:-:S03]  /*05c0*/  @P3 LOP3.LUT R4, R4, R21, RZ, 0x3c, !PT ;  /* 0x0000001504043212 */ /* 0x000fc600078e3cff */
[----:B------:R-:W4:Y:S01]  /*05d0*/  @P4 LDG.E R21, desc[UR4][R10.64+0x5c] ;  /* 0x00005c040a154981 */ /* 0x000f22000c1e1900 */
[----:B------:R-:W-:-:S03]  /*05e0*/  @P3 LOP3.LUT R2, R2, R23, RZ, 0x3c, !PT ;  /* 0x0000001702023212 */ /* 0x000fc600078e3cff */
[----:B------:R-:W4:Y:S01]  /*05f0*/  @P5 LDG.E R23, desc[UR4][R10.64+0x68] ;  /* 0x000068040a175981 */ /* 0x000f22000c1e1900 */
[----:B------:R-:W-:-:S03]  /*0600*/  @P4 LOP3.LUT R4, R4, R25, RZ, 0x3c, !PT ;  /* 0x0000001904044212 */ /* 0x000fc600078e3cff */
[----:B------:R-:W4:Y:S01]  /*0610*/  @P5 LDG.E R25, desc[UR4][R10.64+0x70] ;  /* 0x000070040a195981 */ /* 0x000f22000c1e1900 */
[----:B--2---:R-:W-:-:S03]  /*0620*/  @P3 LOP3.LUT R5, R5, R18, RZ, 0x3c, !PT ;  /* 0x0000001205053212 */ /* 0x004fc600078e3cff */
[----:B------:R-:W2:Y:S01]  /*0630*/  @P5 LDG.E R18, desc[UR4][R10.64+0x6c] ;  /* 0x00006c040a125981 */ /* 0x000ea2000c1e1900 */
[----:B---3--:R-:W-:-:S03]  /*0640*/  @P4 LOP3.LUT R5, R5, R20, RZ, 0x3c, !PT ;  /* 0x0000001405054212 */ /* 0x008fc600078e3cff */
[----:B------:R-:W3:Y:S01]  /*0650*/  @P5 LDG.E R20, desc[UR4][R10.64+0x74] ;  /* 0x000074040a145981 */ /* 0x000ee2000c1e1900 */
[----:B----4-:R-:W-:-:S03]  /*0660*/  @P4 LOP3.LUT R3, R3, R22, RZ, 0x3c, !PT ;  /* 0x0000001603034212 */ /* 0x010fc600078e3cff */
[----:B------:R-:W4:Y:S01]  /*0670*/  @P0 LDG.E R22, desc[UR4][R10.64+0x8c] ;  /* 0x00008c040a160981 */ /* 0x000f22000c1e1900 */
[----:B------:R-:W-:-:S03]  /*0680*/  @P6 LOP3.LUT R15, R15, R26, RZ, 0x3c, !PT ;  /* 0x0000001a0f0f6212 */ /* 0x000fc600078e3cff */
        /* <DEDUP_REMOVED lines=13> */
[----:B------:R-:W-:Y:S02]  /*0760*/  @P6 LOP3.LUT R4, R4, R27, RZ, 0x3c, !PT ;  /* 0x0000001b04046212 */ /* 0x000fe400078e3cff */
[----:B------:R-:W-:Y:S02]  /*0770*/  @P6 LOP3.LUT R2, R2, R21, RZ, 0x3c, !PT ;  /* 0x0000001502026212 */ /* 0x000fe400078e3cff */
[----:B------:R-:W-:Y:S02]  /*0780*/  @P0 LOP3.LUT R4, R4, R23, RZ, 0x3c, !PT ;  /* 0x0000001704040212 */ /* 0x000fe400078e3cff */
[----:B------:R-:W-:Y:S02]  /*0790*/  @P0 LOP3.LUT R2, R2, R25, RZ, 0x3c, !PT ;  /* 0x0000001902020212 */ /* 0x000fe400078e3cff */
[----:B--2---:R-:W-:Y:S02]  /*07a0*/  @P6 LOP3.LUT R5, R5, R18, RZ, 0x3c, !PT ;  /* 0x0000001205056212 */ /* 0x004fe400078e3cff */
[----:B---3--:R-:W-:-:S02]  /*07b0*/  @P6 LOP3.LUT R3, R3, R20, RZ, 0x3c, !PT ;  /* 0x0000001403036212 */ /* 0x008fc400078e3cff */
[----:B----4-:R-:W-:Y:S02]  /*07c0*/  @P0 LOP3.LUT R5, R5, R22, RZ, 0x3c, !PT ;  /* 0x0000001605050212 */ /* 0x010fe400078e3cff */
[----:B------:R-:W-:Y:S02]  /*07d0*/  @P0 LOP3.LUT R3, R3, R26, RZ, 0x3c, !PT ;  /* 0x0000001a03030212 */ /* 0x000fe400078e3cff */
[----:B------:R-:W-:-:S13]  /*07e0*/  R2P PR, R24.B1, 0x7f ;  /* 0x0000007f18007804 */ /* 0x000fda0000001000 */
[----:B------:R-:W2:Y:S04]  /*07f0*/  @P0 LDG.E R18, desc[UR4][R10.64+0xa0] ;  /* 0x0000a0040a120981 */ /* 0x000ea8000c1e1900 */
[----:B------:R-:W3:Y:S04]  /*0800*/  @P1 LDG.E R22, desc[UR4][R10.64+0xb4] ;  /* 0x0000b4040a161981 */ /* 0x000ee8000c1e1900 */
[----:B------:R-:W4:Y:S04]  /*0810*/  @P2 LDG.E R26, desc[UR4][R10.64+0xc8] ;  /* 0x0000c8040a1a2981 */ /* 0x000f28000c1e1900 */
[----:B------:R-:W4:Y:S04]  /*0820*/  @P3 LDG.E R28, desc[UR4][R10.64+0xdc] ;  /* 0x0000dc040a1c3981 */ /* 0x000f28000c1e1900 */
[----:B------:R-:W4:Y:S04]  /*0830*/  @P0 LDG.E R23, desc[UR4][R10.64+0xa4] ;  /* 0x0000a4040a170981 */ /* 0x000f28000c1e1900 */
[----:B------:R-:W4:Y:S04]  /*0840*/  @P0 LDG.E R20, desc[UR4][R10.64+0xa8] ;  /* 0x0000a8040a140981 */ /* 0x000f28000c1e1900 */
[----:B------:R-:W4:Y:S04]  /*0850*/  @P4 LDG.E R25, desc[UR4][R10.64+0xf0] ;  /* 0x0000f0040a194981 */ /* 0x000f28000c1e1900 */
        /* <DEDUP_REMOVED lines=21> */
[----:B------:R-:W-:Y:S02]  /*09b0*/  LOP3.LUT P0, RZ, R24, 0x8000, RZ, 0xc0, !PT ;  /* 0x0000800018ff7812 */ /* 0x000fe4000780c0ff */
[----:B----4-:R-:W-:Y:S01]  /*09c0*/  @P5 LOP3.LUT R15, R15, R26, RZ, 0x3c, !PT ;  /* 0x0000001a0f0f5212 */ /* 0x010fe200078e3cff */
[----:B------:R-:W4:Y:S04]  /*09d0*/  @P3 LDG.E R24, desc[UR4][R10.64+0xe4] ;  /* 0x0000e4040a183981 */ /* 0x000f28000c1e1900 */
[----:B------:R-:W2:Y:S01]  /*09e0*/  @P6 LDG.E R26, desc[UR4][R10.64+0x118] ;  /* 0x000118040a1a6981 */ /* 0x000ea2000c1e1900 */
        /* <DEDUP_REMOVED lines=8> */
[----:B---3--:R-:W-:-:S03]  /*0a70*/  @P2 LOP3.LUT R3, R3, R22, RZ, 0x3c, !PT ;  /* 0x0000001603032212 */ /* 0x008fc600078e3cff */
[----:B------:R-:W3:Y:S01]  /*0a80*/  @P4 LDG.E R22, desc[UR4][R10.64+0x100] ;  /* 0x000100040a164981 */ /* 0x000ee2000c1e1900 */
[----:B--2---:R-:W-:-:S03]  /*0a90*/  @P6 LOP3.LUT R15, R15, R26, RZ, 0x3c, !PT ;  /* 0x0000001a0f0f6212 */ /* 0x004fc600078e3cff */
[----:B------:R-:W2:Y:S01]  /*0aa0*/  @P0 LDG.E R26, desc[UR4][R10.64+0x12c] ;  /* 0x00012c040a1a0981 */ /* 0x000ea2000c1e1900 */
[----:B----4-:R-:W-:-:S03]  /*0ab0*/  @P2 LOP3.LUT R2, R2, R23, RZ, 0x3c, !PT ;  /* 0x0000001702022212 */ /* 0x010fc600078e3cff */
[----:B------:R-:W4:Y:S01]  /*0ac0*/  @P4 LDG.E R23, desc[UR4][R10.64+0xfc] ;  /* 0x0000fc040a174981 */ /* 0x000f22000c1e1900 */
[----:B------:R-:W-:-:S03]  /*0ad0*/  @P2 LOP3.LUT R5, R5, R20, RZ, 0x3c, !PT ;  /* 0x0000001405052212 */ /* 0x000fc600078e3cff */
[----:B------:R-:W4:Y:S01]  /*0ae0*/  @P4 LDG.E R20, desc[UR4][R10.64+0xf8] ;  /* 0x0000f8040a144981 */ /* 0x000f22000c1e1900 */
[----:B------:R-:W-:Y:S02]  /*0af0*/  @P3 LOP3.LUT R2, R2, R27, RZ, 0x3c, !PT ;  /* 0x0000001b02023212 */ /* 0x000fe400078e3cff */
[----:B------:R-:W-:Y:S01]  /*0b00*/  @P3 LOP3.LUT R4, R4, R25, RZ, 0x3c, !PT ;  /* 0x0000001904043212 */ /* 0x000fe200078e3cff */
[----:B------:R-:W4:Y:S01]  /*0b10*/  @P5 LDG.E R27, desc[UR4][R10.64+0x110] ;  /* 0x000110040a1b5981 */ /* 0x000f22000c1e1900 */
[----:B------:R-:W-:-:S03]  /*0b20*/  @P3 LOP3.LUT R5, R5, R24, RZ, 0x3c, !PT ;  /* 0x0000001805053212 */ /* 0x000fc600078e3cff */
[----:B------:R-:W4:Y:S04]  /*0b30*/  @P5 LDG.E R25, desc[UR4][R10.64+0x108] ;  /* 0x000108040a195981 */ /* 0x000f28000c1e1900 */
        /* <DEDUP_REMOVED lines=19> */
[----:B------:R-:W-:-:S05]  /*0c70*/  VIADD R19, R19, 0x10 ;  /* 0x0000001013137836 */ /* 0x000fca0000000000 */
[----:B------:R-:W-:Y:S02]  /*0c80*/  ISETP.NE.AND P1, PT, R19, 0x20, PT ;  /* 0x000000201300780c */ /* 0x000fe40003f25270 */
[----:B------:R-:W-:Y:S02]  /*0c90*/  @P5 LOP3.LUT R3, R3, R18, RZ, 0x3c, !PT ;  /* 0x0000001203035212 */ /* 0x000fe400078e3cff */
[----:B------:R-:W-:Y:S02]  /*0ca0*/  @P6 LOP3.LUT R4, R4, R21, RZ, 0x3c, !PT ;  /* 0x0000001504046212 */ /* 0x000fe400078e3cff */
[----:B---3--:R-:W-:-:S04]  /*0cb0*/  @P6 LOP3.LUT R3, R3, R22, RZ, 0x3c, !PT ;  /* 0x0000001603036212 */ /* 0x008fc800078e3cff */
[----:B--2---:R-:W-:Y:S02]  /*0cc0*/  @P0 LOP3.LUT R3, R3, R26, RZ, 0x3c, !PT ;  /* 0x0000001a03030212 */ /* 0x004fe400078e3cff */
[----:B----4-:R-:W-:Y:S02]  /*0cd0*/  @P6 LOP3.LUT R2, R2, R23, RZ, 0x3c, !PT ;  /* 0x0000001702026212 */ /* 0x010fe400078e3cff */
[----:B------:R-:W-:Y:S02]  /*0ce0*/  @P6 LOP3.LUT R5, R5, R20, RZ, 0x3c, !PT ;  /* 0x0000001405056212 */ /* 0x000fe400078e3cff */
[----:B------:R-:W-:Y:S02]  /*0cf0*/  @P0 LOP3.LUT R2, R2, R27, RZ, 0x3c, !PT ;  /* 0x0000001b02020212 */ /* 0x000fe400078e3cff */
[----:B------:R-:W-:Y:S02]  /*0d00*/  @P0 LOP3.LUT R4, R4, R25, RZ, 0x3c, !PT ;  /* 0x0000001904040212 */ /* 0x000fe400078e3cff */
[----:B------:R-:W-:Y:S01]  /*0d10*/  @P0 LOP3.LUT R5, R5, R24, RZ, 0x3c, !PT ;  /* 0x0000001805050212 */ /* 0x000fe200078e3cff */
[----:B------:R-:W-:Y:S06]  /*0d20*/  @P1 BRA `(.L_x_26) ;  /* 0xfffffff400481947 */ /* 0x000fec000383ffff */
[----:B------:R-:W-:-:S05]  /*0d30*/  VIADD R17, R17, 0x1 ;  /* 0x0000000111117836 */ /* 0x000fca0000000000 */
[----:B------:R-:W-:-:S13]  /*0d40*/  ISETP.NE.AND P0, PT, R17, 0x5, PT ;  /* 0x000000051100780c */ /* 0x000fda0003f05270 */
[----:B------:R-:W-:Y:S05]  /*0d50*/  @P0 BRA `(.L_x_27) ;  /* 0xfffffff400300947 */ /* 0x000fea000383ffff */
[----:B------:R0:W-:Y:S01]  /*0d60*/  STG.E.64 desc[UR4][R6.64+0x8], R4 ;  /* 0x0000080406007986 */ /* 0x0001e2000c101b04 */
[----:B------:R-:W-:Y:S01]  /*0d70*/  VIADD R14, R14, 0x1 ;  /* 0x000000010e0e7836 */ /* 0x000fe20000000000 */
[----:B------:R-:W-:Y:S02]  /*0d80*/  LOP3.LUT R11, R13, 0x3, RZ, 0xc0, !PT ;  /* 0x000000030d0b7812 */ /* 0x000fe400078ec0ff */
[----:B------:R0:W-:Y:S02]  /*0d90*/  STG.E.64 desc[UR4][R6.64+0x10], R2 ;  /* 0x0000100206007986 */ /* 0x0001e4000c101b04 */
[----:B------:R-:W-:Y:S02]  /*0da0*/  ISETP.GE.U32.AND P0, PT, R14, R11, PT ;  /* 0x0000000b0e00720c */ /* 0x000fe40003f06070 */
[----:B------:R0:W-:Y:S11]  /*0db0*/  STG.E desc[UR4][R6.64+0x4], R15 ;  /* 0x0000040f06007986 */ /* 0x0001f6000c101904 */
[----:B------:R-:W-:Y:S05]  /*0dc0*/  @!P0 BRA `(.L_x_28) ;  /* 0xfffffff400048947 */ /* 0x000fea000383ffff */
.L_x_25:
[----:B------:R-:W-:Y:S05]  /*0dd0*/  BSYNC.RECONVERGENT B1 ;  /* 0x0000000000017941 */ /* 0x000fea0003800200 */
.L_x_24:
[C---:B------:R-:W-:Y:S01]  /*0de0*/  ISETP.GT.U32.AND P0, PT, R13.reuse, 0x3, PT ;  /* 0x000000030d00780c */ /* 0x040fe20003f04070 */
[----:B------:R-:W-:Y:S01]  /*0df0*/  VIADD R12, R12, 0x1 ;  /* 0x000000010c0c7836 */ /* 0x000fe20000000000 */
[--C-:B------:R-:W-:Y:S02]  /*0e00*/  SHF.R.U64 R13, R13, 0x2, R0.reuse ;  /* 0x000000020d0d7819 */ /* 0x100fe40000001200 */
[----:B------:R-:W-:Y:S02]  /*0e10*/  ISETP.GT.U32.AND.EX P0, PT, R0, RZ, PT, P0 ;  /* 0x000000ff0000720c */ /* 0x000fe40003f04100 */
[----:B------:R-:W-:-:S11]  /*0e20*/  SHF.R.U32.HI R0, RZ, 0x2, R0 ;  /* 0x00000002ff007819 */ /* 0x000fd60000011600 */
[----:B------:R-:W-:Y:S05]  /*0e30*/  @P0 BRA `(.L_x_29) ;  /* 0xfffffff000c80947 */ /* 0x000fea000383ffff */
.L_x_23:
[----:B------:R-:W-:Y:S05]  /*0e40*/  BSYNC.RECONVERGENT B0 ;  /* 0x0000000000007941 */ /* 0x000fea0003800200 */
.L_x_22:
[----:B------:R-:W-:Y:S04]  /*0e50*/  STG.E.64 desc[UR4][R6.64+0x18], RZ ;  /* 0x000018ff06007986 */ /* 0x000fe8000c101b04 */
[----:B------:R-:W-:Y:S04]  /*0e60*/  STG.E desc[UR4][R6.64+0x20], RZ ;  /* 0x000020ff06007986 */ /* 0x000fe8000c101904 */
[----:B------:R-:W-:Y:S01]  /*0e70*/  STG.E.64 desc[UR4][R6.64+0x28], RZ ;  /* 0x000028ff06007986 */ /* 0x000fe2000c101b04 */
[----:B------:R-:W-:Y:S05]  /*0e80*/  EXIT ;  /* 0x000000000000794d */ /* 0x000fea0003800000 */
.L_x_30:
        /* <DEDUP_REMOVED lines=15> */
.L_x_33:


//--------------------- .nv.global.init           --------------------------
	.section	.nv.global.init,"aw",@progbits
	.align	4
.nv.global.init:
	.type		__cudart_i2opi_f,@object
	.size		__cudart_i2opi_f,(mrg32k3aM1SubSeq - __cudart_i2opi_f)
__cudart_i2opi_f:
        /*0000*/ 	.byte	0x41, 0x90, 0x43, 0x3c, 0x99, 0x95, 0x62, 0xdb, 0xc0, 0xdd, 0x34, 0xf5, 0xd1, 0x57, 0x27, 0xfc
        /*0010*/ 	.byte	0x29, 0x15, 0x44, 0x4e, 0x6e, 0x83, 0xf9, 0xa2
	.type		mrg32k3aM1SubSeq,@object
	.size		mrg32k3aM1SubSeq,(mrg32k3aM2SubSeq - mrg32k3aM1SubSeq)
mrg32k3aM1SubSeq:
        /*0018*/ 	.byte	0x0b, 0xcc, 0xee, 0x04, 0x73, 0x29, 0x8b, 0x6f, 0xf6, 0x53, 0x03, 0xf6, 0x23, 0xf6, 0xea, 0xda
        /* <DEDUP_REMOVED lines=125> */
	.type		mrg32k3aM2SubSeq,@object
	.size		mrg32k3aM2SubSeq,(mrg32k3aM1 - mrg32k3aM2SubSeq)
mrg32k3aM2SubSeq:
        /* <DEDUP_REMOVED lines=126> */
	.type		mrg32k3aM1,@object
	.size		mrg32k3aM1,(mrg32k3aM1Seq - mrg32k3aM1)
mrg32k3aM1:
        /* <DEDUP_REMOVED lines=144> */
	.type		mrg32k3aM1Seq,@object
	.size		mrg32k3aM1Seq,(mrg32k3aM2 - mrg32k3aM1Seq)
mrg32k3aM1Seq:
        /* <DEDUP_REMOVED lines=144> */
	.type		mrg32k3aM2,@object
	.size		mrg32k3aM2,(mrg32k3aM2Seq - mrg32k3aM2)
mrg32k3aM2:
        /* <DEDUP_REMOVED lines=144> */
	.type		mrg32k3aM2Seq,@object
	.size		mrg32k3aM2Seq,(precalc_xorwow_matrix - mrg32k3aM2Seq)
mrg32k3aM2Seq:
        /* <DEDUP_REMOVED lines=144> */
	.type		precalc_xorwow_matrix,@object
	.size		precalc_xorwow_matrix,(precalc_xorwow_offset_matrix - precalc_xorwow_matrix)
precalc_xorwow_matrix:
        /* <DEDUP_REMOVED lines=6400> */
	.type		precalc_xorwow_offset_matrix,@object
	.size		precalc_xorwow_offset_matrix,(.L_1 - precalc_xorwow_offset_matrix)
precalc_xorwow_offset_matrix:
        /* <DEDUP_REMOVED lines=6400> */
.L_1:


//--------------------- .nv.shared.reserved.0     --------------------------
	.section	.nv.shared.reserved.0,"aw",@nobits
	.weak		__nv_reservedSMEM_offset_0_alias
	.size		__nv_reservedSMEM_offset_0_alias, 0, 64
	.other		__nv_reservedSMEM_offset_0_alias,@"STO_CUDA_RESERVED_SHARED STV_DEFAULT"
__nv_reservedSMEM_offset_0_alias:
	.zero		0
	.zero		64


//--------------------- .nv.constant0._Z12update_stateP8ParticlemP17curandStateXORWOW --------------------------
	.section	.nv.constant0._Z12update_stateP8ParticlemP17curandStateXORWOW,"a",@progbits
	.sectionflags	@""
	.align	4
.nv.constant0._Z12update_stateP8ParticlemP17curandStateXORWOW:
	.zero		920


//--------------------- .nv.constant0._Z9setup_rngP17curandStateXORWOW --------------------------
	.section	.nv.constant0._Z9setup_rngP17curandStateXORWOW,"a",@progbits
	.sectionflags	@""
	.align	4
.nv.constant0._Z9setup_rngP17curandStateXORWOW:
	.zero		904


//--------------------- SYMBOLS --------------------------

	.type		.nv.reservedSmem.offset0,@object
	.size		.nv.reservedSmem.offset0,0x4
